//
// Generated by NVIDIA NVVM Compiler
//
// Compiler Build ID: CL-36424714
// Cuda compilation tools, release 13.0, V13.0.88
// Based on NVVM 20.0.0
//

.version 9.0
.target sm_100
.address_size 64

	// .globl	_Z7pearsonjjjjPfS_

.visible .entry _Z7pearsonjjjjPfS_(
	.param .u32 _Z7pearsonjjjjPfS__param_0,
	.param .u32 _Z7pearsonjjjjPfS__param_1,
	.param .u32 _Z7pearsonjjjjPfS__param_2,
	.param .u32 _Z7pearsonjjjjPfS__param_3,
	.param .u64 .ptr .align 1 _Z7pearsonjjjjPfS__param_4,
	.param .u64 .ptr .align 1 _Z7pearsonjjjjPfS__param_5
)
{
	.reg .pred 	%p<8>;
	.reg .b32 	%r<69>;
	.reg .b32 	%f<105>;
	.reg .b64 	%rd<41>;

	ld.param.u32 	%r26, [_Z7pearsonjjjjPfS__param_0];
	ld.param.u32 	%r27, [_Z7pearsonjjjjPfS__param_1];
	ld.param.u32 	%r28, [_Z7pearsonjjjjPfS__param_2];
	ld.param.u32 	%r29, [_Z7pearsonjjjjPfS__param_3];
	ld.param.u64 	%rd3, [_Z7pearsonjjjjPfS__param_4];
	ld.param.u64 	%rd2, [_Z7pearsonjjjjPfS__param_5];
	cvta.to.global.u64 	%rd1, %rd3;
	mov.u32 	%r30, %ctaid.x;
	mov.u32 	%r31, %ntid.x;
	mov.u32 	%r32, %tid.x;
	mad.lo.s32 	%r33, %r30, %r31, %r32;
	mov.u32 	%r34, %ctaid.y;
	mov.u32 	%r35, %ntid.y;
	mov.u32 	%r36, %tid.y;
	mad.lo.s32 	%r37, %r34, %r35, %r36;
	mad.lo.s32 	%r1, %r28, %r27, %r33;
	mad.lo.s32 	%r2, %r29, %r27, %r37;
	min.u32 	%r38, %r1, %r26;
	setp.le.u32 	%p1, %r38, %r2;
	setp.ge.u32 	%p2, %r1, %r26;
	or.pred  	%p3, %p2, %p1;
	@%p3 bra 	$L__BB0_11;
	mul.lo.s32 	%r3, %r2, 188;
	mul.lo.s32 	%r4, %r1, 188;
	or.b32  	%r63, %r3, 3;
	or.b32  	%r62, %r4, 3;
	mov.f32 	%f95, 0f00000000;
	mov.b32 	%r64, 3;
	mov.f32 	%f96, %f95;
	mov.f32 	%f97, %f95;
	mov.f32 	%f98, %f95;
	mov.f32 	%f99, %f95;
$L__BB0_2:
	add.s32 	%r10, %r63, -2;
	add.s32 	%r40, %r63, -3;
	mul.wide.u32 	%rd4, %r40, 4;
	add.s64 	%rd5, %rd1, %rd4;
	ld.global.f32 	%f34, [%rd5];
	add.s32 	%r11, %r62, -2;
	add.s32 	%r41, %r62, -3;
	mul.wide.u32 	%rd6, %r41, 4;
	add.s64 	%rd7, %rd1, %rd6;
	ld.global.f32 	%f35, [%rd7];
	add.f32 	%f6, %f99, %f34;
	add.f32 	%f7, %f98, %f35;
	fma.rn.f32 	%f8, %f34, %f34, %f96;
	fma.rn.f32 	%f9, %f35, %f35, %f95;
	fma.rn.f32 	%f10, %f34, %f35, %f97;
	setp.eq.s32 	%p4, %r64, 95;
	@%p4 bra 	$L__BB0_4;
	mul.wide.u32 	%rd8, %r10, 4;
	add.s64 	%rd9, %rd1, %rd8;
	ld.global.f32 	%f36, [%rd9];
	mul.wide.u32 	%rd10, %r11, 4;
	add.s64 	%rd11, %rd1, %rd10;
	ld.global.f32 	%f37, [%rd11];
	add.f32 	%f38, %f6, %f36;
	add.f32 	%f39, %f7, %f37;
	fma.rn.f32 	%f40, %f36, %f36, %f8;
	fma.rn.f32 	%f41, %f37, %f37, %f9;
	fma.rn.f32 	%f42, %f36, %f37, %f10;
	add.s32 	%r42, %r10, 1;
	mul.wide.u32 	%rd12, %r42, 4;
	add.s64 	%rd13, %rd1, %rd12;
	ld.global.f32 	%f43, [%rd13];
	add.s32 	%r43, %r11, 1;
	mul.wide.u32 	%rd14, %r43, 4;
	add.s64 	%rd15, %rd1, %rd14;
	ld.global.f32 	%f44, [%rd15];
	add.f32 	%f45, %f38, %f43;
	add.f32 	%f46, %f39, %f44;
	fma.rn.f32 	%f47, %f43, %f43, %f40;
	fma.rn.f32 	%f48, %f44, %f44, %f41;
	fma.rn.f32 	%f49, %f43, %f44, %f42;
	mul.wide.u32 	%rd16, %r63, 4;
	add.s64 	%rd17, %rd1, %rd16;
	ld.global.f32 	%f50, [%rd17];
	mul.wide.u32 	%rd18, %r62, 4;
	add.s64 	%rd19, %rd1, %rd18;
	ld.global.f32 	%f51, [%rd19];
	add.f32 	%f99, %f45, %f50;
	add.f32 	%f98, %f46, %f51;
	fma.rn.f32 	%f96, %f50, %f50, %f47;
	fma.rn.f32 	%f95, %f51, %f51, %f48;
	fma.rn.f32 	%f97, %f50, %f51, %f49;
	add.s32 	%r64, %r64, 4;
	add.s32 	%r63, %r63, 4;
	add.s32 	%r62, %r62, 4;
	bra.uni 	$L__BB0_2;
$L__BB0_4:
	mul.f32 	%f53, %f10, 0f42BA0000;
	mul.f32 	%f54, %f6, %f7;
	sub.f32 	%f55, %f53, %f54;
	mul.f32 	%f56, %f8, 0f42BA0000;
	mul.f32 	%f57, %f6, %f6;
	sub.f32 	%f58, %f56, %f57;
	mul.f32 	%f59, %f9, 0f42BA0000;
	mul.f32 	%f60, %f7, %f7;
	sub.f32 	%f61, %f59, %f60;
	mul.f32 	%f62, %f58, %f61;
	sqrt.rn.f32 	%f63, %f62;
	div.rn.f32 	%f16, %f55, %f63;
	add.s32 	%r66, %r3, 93;
	add.s32 	%r65, %r4, 93;
	mov.f32 	%f100, 0f00000000;
	mov.b32 	%r67, 89;
	mov.f32 	%f101, %f100;
	mov.f32 	%f102, %f100;
	mov.f32 	%f103, %f100;
	mov.f32 	%f104, %f100;
$L__BB0_5:
	mul.wide.u32 	%rd20, %r66, 4;
	add.s64 	%rd21, %rd1, %rd20;
	ld.global.f32 	%f64, [%rd21];
	mul.wide.u32 	%rd22, %r65, 4;
	add.s64 	%rd23, %rd1, %rd22;
	ld.global.f32 	%f65, [%rd23];
	add.f32 	%f66, %f104, %f64;
	add.f32 	%f67, %f103, %f65;
	fma.rn.f32 	%f68, %f64, %f64, %f101;
	fma.rn.f32 	%f69, %f65, %f65, %f100;
	fma.rn.f32 	%f70, %f64, %f65, %f102;
	add.s32 	%r45, %r66, 1;
	mul.wide.u32 	%rd24, %r45, 4;
	add.s64 	%rd25, %rd1, %rd24;
	ld.global.f32 	%f71, [%rd25];
	add.s32 	%r46, %r65, 1;
	mul.wide.u32 	%rd26, %r46, 4;
	add.s64 	%rd27, %rd1, %rd26;
	ld.global.f32 	%f72, [%rd27];
	add.f32 	%f73, %f66, %f71;
	add.f32 	%f74, %f67, %f72;
	fma.rn.f32 	%f75, %f71, %f71, %f68;
	fma.rn.f32 	%f76, %f72, %f72, %f69;
	fma.rn.f32 	%f77, %f71, %f72, %f70;
	add.s32 	%r47, %r66, 2;
	mul.wide.u32 	%rd28, %r47, 4;
	add.s64 	%rd29, %rd1, %rd28;
	ld.global.f32 	%f78, [%rd29];
	add.s32 	%r48, %r65, 2;
	mul.wide.u32 	%rd30, %r48, 4;
	add.s64 	%rd31, %rd1, %rd30;
	ld.global.f32 	%f79, [%rd31];
	add.f32 	%f22, %f73, %f78;
	add.f32 	%f23, %f74, %f79;
	fma.rn.f32 	%f24, %f78, %f78, %f75;
	fma.rn.f32 	%f25, %f79, %f79, %f76;
	fma.rn.f32 	%f26, %f78, %f79, %f77;
	add.s32 	%r67, %r67, 4;
	setp.eq.s32 	%p5, %r67, 185;
	@%p5 bra 	$L__BB0_7;
	add.s32 	%r49, %r66, 3;
	mul.wide.u32 	%rd32, %r49, 4;
	add.s64 	%rd33, %rd1, %rd32;
	ld.global.f32 	%f80, [%rd33];
	add.s32 	%r50, %r65, 3;
	mul.wide.u32 	%rd34, %r50, 4;
	add.s64 	%rd35, %rd1, %rd34;
	ld.global.f32 	%f81, [%rd35];
	add.f32 	%f104, %f22, %f80;
	add.f32 	%f103, %f23, %f81;
	fma.rn.f32 	%f101, %f80, %f80, %f24;
	fma.rn.f32 	%f100, %f81, %f81, %f25;
	fma.rn.f32 	%f102, %f80, %f81, %f26;
	add.s32 	%r66, %r66, 4;
	add.s32 	%r65, %r65, 4;
	bra.uni 	$L__BB0_5;
$L__BB0_7:
	mul.f32 	%f82, %f26, 0f42BE0000;
	mul.f32 	%f83, %f22, %f23;
	sub.f32 	%f84, %f82, %f83;
	mul.f32 	%f85, %f24, 0f42BE0000;
	mul.f32 	%f86, %f22, %f22;
	sub.f32 	%f87, %f85, %f86;
	mul.f32 	%f88, %f25, 0f42BE0000;
	mul.f32 	%f89, %f23, %f23;
	sub.f32 	%f90, %f88, %f89;
	mul.f32 	%f91, %f87, %f90;
	sqrt.rn.f32 	%f92, %f91;
	div.rn.f32 	%f93, %f84, %f92;
	add.f32 	%f32, %f16, %f93;
	add.s32 	%r68, %r1, -1;
	setp.eq.s32 	%p6, %r2, 0;
	@%p6 bra 	$L__BB0_9;
	add.s32 	%r51, %r1, %r26;
	add.s32 	%r52, %r2, 1;
	max.u32 	%r53, %r52, 2;
	add.s32 	%r54, %r53, -2;
	add.s32 	%r55, %r26, -3;
	mad.lo.s32 	%r56, %r54, %r55, %r51;
	add.s32 	%r57, %r53, -3;
	mul.wide.u32 	%rd36, %r54, %r57;
	shr.u64 	%rd37, %rd36, 1;
	cvt.u32.u64 	%r58, %rd37;
	sub.s32 	%r59, %r56, %r58;
	add.s32 	%r68, %r59, -3;
$L__BB0_9:
	mad.lo.s32 	%r60, %r26, %r26, -1;
	shr.u32 	%r61, %r60, 1;
	setp.ge.u32 	%p7, %r68, %r61;
	@%p7 bra 	$L__BB0_11;
	mul.f32 	%f94, %f32, 0f3F000000;
	cvta.to.global.u64 	%rd38, %rd2;
	mul.wide.u32 	%rd39, %r68, 4;
	add.s64 	%rd40, %rd38, %rd39;
	st.global.f32 	[%rd40], %f94;
$L__BB0_11:
	ret;

}


// ===== COMPILED SASS (sm_100) =====

	.target	sm_100

	.elftype	@"ET_EXEC"


//--------------------- .note.nv.tkinfo           --------------------------
	.section	.note.nv.tkinfo,"",@"SHT_NOTE"
	.sectionflags	@"SHF_NOTE_NV_TKINFO"
	.tkinfo
        /*0018*/ 	.word	0x00000002
        /*0030*/ 	.string	""
        /*0030*/ 	.string	"ptxas"
        /*0030*/ 	.string	"Cuda compilation tools, release 13.0, V13.0.88"
        /*0030*/ 	.string	"Build cuda_13.0.r13.0/compiler.36424714_0"
        /*0030*/ 	.string	"-arch sm_100 -m 64 "



//--------------------- .note.nv.cuinfo           --------------------------
	.section	.note.nv.cuinfo,"",@"SHT_NOTE"
	.sectionflags	@"SHF_NOTE_NV_CUINFO"
        /*0018*/ 	.short	0x0002
        /*001a*/ 	.short	0x0064
        /*001c*/ 	.short	0x0082
	.zero		2


//--------------------- .nv.info                  --------------------------
	.section	.nv.info,"",@"SHT_CUDA_INFO"
	.align	4


	//----- nvinfo : EIATTR_REGCOUNT
	.align		4
        /*0000*/ 	.byte	0x04, 0x2f
        /*0002*/ 	.short	(.L_1 - .L_0)
	.align		4
.L_0:
        /*0004*/ 	.word	index@(_Z7pearsonjjjjPfS_)
        /*0008*/ 	.word	0x00000020


	//----- nvinfo : EIATTR_FRAME_SIZE
	.align		4
.L_1:
        /*000c*/ 	.byte	0x04, 0x11
        /*000e*/ 	.short	(.L_3 - .L_2)
	.align		4
.L_2:
        /*0010*/ 	.word	index@($__internal_1_$__cuda_sm3x_div_rn_noftz_f32_slowpath)
        /*0014*/ 	.word	0x00000000


	//----- nvinfo : EIATTR_FRAME_SIZE
	.align		4
.L_3:
        /*0018*/ 	.byte	0x04, 0x11
        /*001a*/ 	.short	(.L_5 - .L_4)
	.align		4
.L_4:
        /*001c*/ 	.word	index@($__internal_0_$__cuda_sm20_sqrt_rn_f32_slowpath)
        /*0020*/ 	.word	0x00000000


	//----- nvinfo : EIATTR_FRAME_SIZE
	.align		4
.L_5:
        /*0024*/ 	.byte	0x04, 0x11
        /*0026*/ 	.short	(.L_7 - .L_6)
	.align		4
.L_6:
        /*0028*/ 	.word	index@(_Z7pearsonjjjjPfS_)
        /*002c*/ 	.word	0x00000000


	//----- nvinfo : EIATTR_MIN_STACK_SIZE
	.align		4
.L_7:
        /*0030*/ 	.byte	0x04, 0x12
        /*0032*/ 	.short	(.L_9 - .L_8)
	.align		4
.L_8:
        /*0034*/ 	.word	index@(_Z7pearsonjjjjPfS_)
        /*0038*/ 	.word	0x00000000
.L_9:


//--------------------- .nv.compat                --------------------------
	.section	.nv.compat,"",@"SHT_CUDA_COMPAT_INFO"
	.align	4
        /*0000*/ 	.byte	0x02, 0x09, 0x00, 0x00, 0x02, 0x02, 0x01, 0x00, 0x02, 0x05, 0x05, 0x00, 0x03, 0x07, 0x01, 0x01
        /*0010*/ 	.byte	0x02, 0x03, 0x00, 0x00, 0x02, 0x06, 0x01, 0x00, 0x04, 0x0b, 0x08, 0x00, 0x01, 0x00, 0x00, 0x00
        /*0020*/ 	.byte	0x00, 0x00, 0x00, 0x00


//--------------------- .nv.info._Z7pearsonjjjjPfS_ --------------------------
	.section	.nv.info._Z7pearsonjjjjPfS_,"",@"SHT_CUDA_INFO"
	.sectionflags	@""
	.align	4


	//----- nvinfo : EIATTR_CUDA_API_VERSION
	.align		4
        /*0000*/ 	.byte	0x04, 0x37
        /*0002*/ 	.short	(.L_11 - .L_10)
.L_10:
        /*0004*/ 	.word	0x00000082


	//----- nvinfo : EIATTR_KPARAM_INFO
	.align		4
.L_11:
        /*0008*/ 	.byte	0x04, 0x17
        /*000a*/ 	.short	(.L_13 - .L_12)
.L_12:
        /*000c*/ 	.word	0x00000000
        /*0010*/ 	.short	0x0005
        /*0012*/ 	.short	0x0018
        /*0014*/ 	.byte	0x00, 0xf5, 0x21, 0x00


	//----- nvinfo : EIATTR_KPARAM_INFO
	.align		4
.L_13:
        /*0018*/ 	.byte	0x04, 0x17
        /*001a*/ 	.short	(.L_15 - .L_14)
.L_14:
        /*001c*/ 	.word	0x00000000
        /*0020*/ 	.short	0x0004
        /*0022*/ 	.short	0x0010
        /*0024*/ 	.byte	0x00, 0xf5, 0x21, 0x00


	//----- nvinfo : EIATTR_KPARAM_INFO
	.align		4
.L_15:
        /*0028*/ 	.byte	0x04, 0x17
        /*002a*/ 	.short	(.L_17 - .L_16)
.L_16:
        /*002c*/ 	.word	0x00000000
        /*0030*/ 	.short	0x0003
        /*0032*/ 	.short	0x000c
        /*0034*/ 	.byte	0x00, 0xf0, 0x11, 0x00


	//----- nvinfo : EIATTR_KPARAM_INFO
	.align		4
.L_17:
        /*0038*/ 	.byte	0x04, 0x17
        /*003a*/ 	.short	(.L_19 - .L_18)
.L_18:
        /*003c*/ 	.word	0x00000000
        /*0040*/ 	.short	0x0002
        /*0042*/ 	.short	0x0008
        /*0044*/ 	.byte	0x00, 0xf0, 0x11, 0x00


	//----- nvinfo : EIATTR_KPARAM_INFO
	.align		4
.L_19:
        /*0048*/ 	.byte	0x04, 0x17
        /*004a*/ 	.short	(.L_21 - .L_20)
.L_20:
        /*004c*/ 	.word	0x00000000
        /*0050*/ 	.short	0x0001
        /*0052*/ 	.short	0x0004
        /*0054*/ 	.byte	0x00, 0xf0, 0x11, 0x00


	//----- nvinfo : EIATTR_KPARAM_INFO
	.align		4
.L_21:
        /*0058*/ 	.byte	0x04, 0x17
        /*005a*/ 	.short	(.L_23 - .L_22)
.L_22:
        /*005c*/ 	.word	0x00000000
        /*0060*/ 	.short	0x0000
        /*0062*/ 	.short	0x0000
        /*0064*/ 	.byte	0x00, 0xf0, 0x11, 0x00


	//----- nvinfo : EIATTR_SPARSE_MMA_MASK
	.align		4
.L_23:
        /*0068*/ 	.byte	0x03, 0x50
        /*006a*/ 	.short	0x0000


	//----- nvinfo : EIATTR_MAXREG_COUNT
	.align		4
        /*006c*/ 	.byte	0x03, 0x1b
        /*006e*/ 	.short	0x00ff


	//----- nvinfo : EIATTR_MERCURY_ISA_VERSION
	.align		4
        /*0070*/ 	.byte	0x03, 0x5f
        /*0072*/ 	.short	0x0101


	//----- nvinfo : EIATTR_VRC_CTA_INIT_COUNT
	.align		4
        /*0074*/ 	.byte	0x02, 0x4a
	.zero		1
	.zero		1


	//----- nvinfo : EIATTR_EXIT_INSTR_OFFSETS
	.align		4
        /*0078*/ 	.byte	0x04, 0x1c
        /*007a*/ 	.short	(.L_25 - .L_24)


	//   ....[0]....
.L_24:
        /*007c*/ 	.word	0x00000100


	//   ....[1]....
        /*0080*/ 	.word	0x00002630


	//   ....[2]....
        /*0084*/ 	.word	0x00002690


	//----- nvinfo : EIATTR_CRS_STACK_SIZE
	.align		4
.L_25:
        /*0088*/ 	.byte	0x04, 0x1e
        /*008a*/ 	.short	(.L_27 - .L_26)
.L_26:
        /*008c*/ 	.word	0x00000000


	//----- nvinfo : EIATTR_CBANK_PARAM_SIZE
	.align		4
.L_27:
        /*0090*/ 	.byte	0x03, 0x19
        /*0092*/ 	.short	0x0020


	//----- nvinfo : EIATTR_PARAM_CBANK
	.align		4
        /*0094*/ 	.byte	0x04, 0x0a
        /*0096*/ 	.short	(.L_29 - .L_28)
	.align		4
.L_28:
        /*0098*/ 	.word	index@(.nv.constant0._Z7pearsonjjjjPfS_)
        /*009c*/ 	.short	0x0380
        /*009e*/ 	.short	0x0020


	//----- nvinfo : EIATTR_SW_WAR
	.align		4
.L_29:
        /*00a0*/ 	.byte	0x04, 0x36
        /*00a2*/ 	.short	(.L_31 - .L_30)
.L_30:
        /*00a4*/ 	.word	0x00000008
.L_31:


//--------------------- .nv.callgraph             --------------------------
	.section	.nv.callgraph,"",@"SHT_CUDA_CALLGRAPH"
	.align	4
	.sectionentsize	8
	.align		4
        /*0000*/ 	.word	0x00000000
	.align		4
        /*0004*/ 	.word	0xffffffff
	.align		4
        /*0008*/ 	.word	0x00000000
	.align		4
        /*000c*/ 	.word	0xfffffffe
	.align		4
        /*0010*/ 	.word	0x00000000
	.align		4
        /*0014*/ 	.word	0xfffffffd
	.align		4
        /*0018*/ 	.word	0x00000000
	.align		4
        /*001c*/ 	.word	0xfffffffc


//--------------------- .text._Z7pearsonjjjjPfS_  --------------------------
	.section	.text._Z7pearsonjjjjPfS_,"ax",@progbits
	.align	128
        .global         _Z7pearsonjjjjPfS_
        .type           _Z7pearsonjjjjPfS_,@function
        .size           _Z7pearsonjjjjPfS_,(.L_x_28 - _Z7pearsonjjjjPfS_)
        .other          _Z7pearsonjjjjPfS_,@"STO_CUDA_ENTRY STV_DEFAULT"
_Z7pearsonjjjjPfS_:
.text._Z7pearsonjjjjPfS_:
[----:B------:R-:W-:Y:S01]  /*0000*/  LDC R1, c[0x0][0x37c] ;  /* 0x0000df00ff017b82 */ /* 0x000fe20000000800 */
[----:B------:R-:W0:Y:S07]  /*0010*/  S2R R0, SR_TID.X ;  /* 0x0000000000007919 */ /* 0x000e2e0000002100 */
[----:B------:R-:W0:Y:S01]  /*0020*/  S2UR UR4, SR_CTAID.X ;  /* 0x00000000000479c3 */ /* 0x000e220000002500 */
[----:B------:R-:W1:Y:S07]  /*0030*/  S2R R5, SR_TID.Y ;  /* 0x0000000000057919 */ /* 0x000e6e0000002200 */
[----:B------:R-:W0:Y:S08]  /*0040*/  LDC R3, c[0x0][0x360] ;  /* 0x0000d800ff037b82 */ /* 0x000e300000000800 */
[----:B------:R-:W1:Y:S08]  /*0050*/  S2UR UR5, SR_CTAID.Y ;  /* 0x00000000000579c3 */ /* 0x000e700000002600 */
[----:B------:R-:W2:Y:S08]  /*0060*/  LDC.64 R8, c[0x0][0x380] ;  /* 0x0000e000ff087b82 */ /* 0x000eb00000000a00 */
[----:B------:R-:W1:Y:S01]  /*0070*/  LDC R2, c[0x0][0x364] ;  /* 0x0000d900ff027b82 */ /* 0x000e620000000800 */
[----:B0-----:R-:W-:-:S07]  /*0080*/  IMAD R3, R3, UR4, R0 ;  /* 0x0000000403037c24 */ /* 0x001fce000f8e0200 */
[----:B------:R-:W2:Y:S01]  /*0090*/  LDC.64 R6, c[0x0][0x388] ;  /* 0x0000e200ff067b82 */ /* 0x000ea20000000a00 */
[----:B-1----:R-:W-:Y:S02]  /*00a0*/  IMAD R0, R2, UR5, R5 ;  /* 0x0000000502007c24 */ /* 0x002fe4000f8e0205 */
[----:B--2---:R-:W-:Y:S02]  /*00b0*/  IMAD R3, R6, R9, R3 ;  /* 0x0000000906037224 */ /* 0x004fe400078e0203 */
[----:B------:R-:W-:-:S03]  /*00c0*/  IMAD R0, R9, R7, R0 ;  /* 0x0000000709007224 */ /* 0x000fc600078e0200 */
[----:B------:R-:W-:-:S04]  /*00d0*/  VIMNMX.U32 R5, PT, PT, R3, R8, PT ;  /* 0x0000000803057248 */ /* 0x000fc80003fe0000 */
[----:B------:R-:W-:-:S04]  /*00e0*/  ISETP.GT.U32.AND P0, PT, R5, R0, PT ;  /* 0x000000000500720c */ /* 0x000fc80003f04070 */
[----:B------:R-:W-:-:S13]  /*00f0*/  ISETP.GE.U32.OR P0, PT, R3, R8, !P0 ;  /* 0x000000080300720c */ /* 0x000fda0004706470 */
[----:B------:R-:W-:Y:S05]  /*0100*/  @P0 EXIT ;  /* 0x000000000000094d */ /* 0x000fea0003800000 */
[----:B------:R-:W0:Y:S01]  /*0110*/  LDC.64 R14, c[0x0][0x390] ;  /* 0x0000e400ff0e7b82 */ /* 0x000e220000000a00 */
[----:B------:R-:W1:Y:S01]  /*0120*/  LDCU.64 UR6, c[0x0][0x358] ;  /* 0x00006b00ff0677ac */ /* 0x000e620008000a00 */
[----:B------:R-:W-:Y:S02]  /*0130*/  IMAD R7, R0, 0xbc, RZ ;  /* 0x000000bc00077824 */ /* 0x000fe400078e02ff */
[----:B------:R-:W-:-:S03]  /*0140*/  IMAD R5, R3, 0xbc, RZ ;  /* 0x000000bc03057824 */ /* 0x000fc600078e02ff */
[----:B------:R-:W-:Y:S02]  /*0150*/  IADD3 R21, PT, PT, R7, 0x1, RZ ;  /* 0x0000000107157810 */ /* 0x000fe40007ffe0ff */
[----:B------:R-:W-:Y:S01]  /*0160*/  IADD3 R23, PT, PT, R5, 0x1, RZ ;  /* 0x0000000105177810 */ /* 0x000fe20007ffe0ff */
[----:B0-----:R-:W-:-:S04]  /*0170*/  IMAD.WIDE.U32 R8, R7, 0x4, R14 ;  /* 0x0000000407087825 */ /* 0x001fc800078e000e */
[--C-:B------:R-:W-:Y:S01]  /*0180*/  IMAD.WIDE.U32 R16, R5, 0x4, R14.reuse ;  /* 0x0000000405107825 */ /* 0x100fe200078e000e */
[----:B-1----:R-:W2:Y:S03]  /*0190*/  LDG.E R27, desc[UR6][R8.64] ;  /* 0x00000006081b7981 */ /* 0x002ea6000c1e1900 */
[--C-:B------:R-:W-:Y:S01]  /*01a0*/  IMAD.WIDE.U32 R20, R21, 0x4, R14.reuse ;  /* 0x0000000415147825 */ /* 0x100fe200078e000e */
[----:B------:R-:W3:Y:S03]  /*01b0*/  LDG.E R2, desc[UR6][R16.64] ;  /* 0x0000000610027981 */ /* 0x000ee6000c1e1900 */
[----:B------:R-:W-:Y:S01]  /*01c0*/  IMAD.WIDE.U32 R22, R23, 0x4, R14 ;  /* 0x0000000417167825 */ /* 0x000fe200078e000e */
[----:B------:R0:W4:Y:S04]  /*01d0*/  LDG.E R25, desc[UR6][R20.64] ;  /* 0x0000000614197981 */ /* 0x000128000c1e1900 */
[----:B------:R1:W5:Y:S01]  /*01e0*/  LDG.E R24, desc[UR6][R22.64] ;  /* 0x0000000616187981 */ /* 0x000362000c1e1900 */
[----:B------:R-:W-:-:S02]  /*01f0*/  IADD3 R19, PT, PT, R7, 0x2, RZ ;  /* 0x0000000207137810 */ /* 0x000fc40007ffe0ff */
[----:B------:R-:W-:Y:S02]  /*0200*/  IADD3 R11, PT, PT, R5, 0x2, RZ ;  /* 0x00000002050b7810 */ /* 0x000fe40007ffe0ff */
[----:B------:R-:W-:Y:S01]  /*0210*/  IADD3 R13, PT, PT, R7, 0x3, RZ ;  /* 0x00000003070d7810 */ /* 0x000fe20007ffe0ff */
[--C-:B------:R-:W-:Y:S01]  /*0220*/  IMAD.WIDE.U32 R18, R19, 0x4, R14.reuse ;  /* 0x0000000413127825 */ /* 0x100fe200078e000e */
[----:B------:R-:W-:Y:S02]  /*0230*/  IADD3 R29, PT, PT, R5, 0x3, RZ ;  /* 0x00000003051d7810 */ /* 0x000fe40007ffe0ff */
[----:B0-----:R-:W-:Y:S02]  /*0240*/  IADD3 R21, PT, PT, R7, 0x5, RZ ;  /* 0x0000000507157810 */ /* 0x001fe40007ffe0ff */
[----:B------:R-:W-:Y:S01]  /*0250*/  IADD3 R20, PT, PT, R5, 0x5, RZ ;  /* 0x0000000505147810 */ /* 0x000fe20007ffe0ff */
[--C-:B------:R-:W-:Y:S01]  /*0260*/  IMAD.WIDE.U32 R10, R11, 0x4, R14.reuse ;  /* 0x000000040b0a7825 */ /* 0x100fe200078e000e */
[----:B-1----:R-:W-:Y:S01]  /*0270*/  IADD3 R23, PT, PT, R7, 0x4, RZ ;  /* 0x0000000407177810 */ /* 0x002fe20007ffe0ff */
[----:B------:R0:W5:Y:S01]  /*0280*/  LDG.E R6, desc[UR6][R18.64] ;  /* 0x0000000612067981 */ /* 0x000162000c1e1900 */
[----:B------:R-:W-:Y:S01]  /*0290*/  IADD3 R17, PT, PT, R5, 0x4, RZ ;  /* 0x0000000405117810 */ /* 0x000fe20007ffe0ff */
[----:B------:R-:W-:-:S02]  /*02a0*/  IMAD.WIDE.U32 R12, R13, 0x4, R14 ;  /* 0x000000040d0c7825 */ /* 0x000fc400078e000e */
[----:B------:R-:W5:Y:S02]  /*02b0*/  LDG.E R11, desc[UR6][R10.64] ;  /* 0x000000060a0b7981 */ /* 0x000f64000c1e1900 */
[--C-:B------:R-:W-:Y:S02]  /*02c0*/  IMAD.WIDE.U32 R28, R29, 0x4, R14.reuse ;  /* 0x000000041d1c7825 */ /* 0x100fe400078e000e */
[----:B------:R1:W5:Y:S02]  /*02d0*/  LDG.E R4, desc[UR6][R12.64] ;  /* 0x000000060c047981 */ /* 0x000364000c1e1900 */
[--C-:B0-----:R-:W-:Y:S02]  /*02e0*/  IMAD.WIDE.U32 R18, R21, 0x4, R14.reuse ;  /* 0x0000000415127825 */ /* 0x101fe400078e000e */
[----:B------:R-:W5:Y:S02]  /*02f0*/  LDG.E R9, desc[UR6][R28.64] ;  /* 0x000000061c097981 */ /* 0x000f64000c1e1900 */
[----:B------:R-:W-:-:S04]  /*0300*/  IMAD.WIDE.U32 R20, R20, 0x4, R14 ;  /* 0x0000000414147825 */ /* 0x000fc800078e000e */
[--C-:B------:R-:W-:Y:S01]  /*0310*/  IMAD.WIDE.U32 R22, R23, 0x4, R14.reuse ;  /* 0x0000000417167825 */ /* 0x100fe200078e000e */
[----:B------:R-:W5:Y:S01]  /*0320*/  LDG.E R13, desc[UR6][R18.64] ;  /* 0x00000006120d7981 */ /* 0x000f62000c1e1900 */
[----:B-1----:R-:W-:Y:S02]  /*0330*/  IADD3 R12, PT, PT, R7, 0x6, RZ ;  /* 0x00000006070c7810 */ /* 0x002fe40007ffe0ff */
[----:B------:R-:W-:Y:S01]  /*0340*/  IMAD.WIDE.U32 R16, R17, 0x4, R14 ;  /* 0x0000000411107825 */ /* 0x000fe200078e000e */
[----:B------:R0:W5:Y:S04]  /*0350*/  LDG.E R8, desc[UR6][R20.64] ;  /* 0x0000000614087981 */ /* 0x000168000c1e1900 */
[----:B------:R-:W5:Y:S04]  /*0360*/  LDG.E R23, desc[UR6][R22.64] ;  /* 0x0000000616177981 */ /* 0x000f68000c1e1900 */
[----:B------:R1:W5:Y:S01]  /*0370*/  LDG.E R10, desc[UR6][R16.64] ;  /* 0x00000006100a7981 */ /* 0x000362000c1e1900 */
[----:B0-----:R-:W-:-:S02]  /*0380*/  IADD3 R21, PT, PT, R5, 0x6, RZ ;  /* 0x0000000605157810 */ /* 0x001fc40007ffe0ff */
[----:B------:R-:W-:Y:S01]  /*0390*/  IADD3 R20, PT, PT, R7, 0x7, RZ ;  /* 0x0000000707147810 */ /* 0x000fe20007ffe0ff */
[----:B-1----:R-:W-:-:S05]  /*03a0*/  IMAD.WIDE.U32 R16, R12, 0x4, R14 ;  /* 0x000000040c107825 */ /* 0x002fca00078e000e */
[----:B------:R0:W5:Y:S02]  /*03b0*/  LDG.E R12, desc[UR6][R16.64] ;  /* 0x00000006100c7981 */ /* 0x000164000c1e1900 */
[----:B0-----:R-:W-:-:S06]  /*03c0*/  IMAD.WIDE.U32 R16, R20, 0x4, R14 ;  /* 0x0000000414107825 */ /* 0x001fcc00078e000e */
[----:B------:R-:W5:Y:S01]  /*03d0*/  LDG.E R16, desc[UR6][R16.64] ;  /* 0x0000000610107981 */ /* 0x000f62000c1e1900 */
[----:B--2---:R-:W-:Y:S01]  /*03e0*/  FADD R26, RZ, R27 ;  /* 0x0000001bff1a7221 */ /* 0x004fe20000000000 */
[C---:B------:R-:W-:Y:S01]  /*03f0*/  FFMA R28, R27.reuse, R27, RZ ;  /* 0x0000001b1b1c7223 */ /* 0x040fe200000000ff */
[----:B---3--:R-:W-:Y:S02]  /*0400*/  FFMA R19, R27, R2, RZ ;  /* 0x000000021b137223 */ /* 0x008fe400000000ff */
[----:B----4-:R-:W-:Y:S01]  /*0410*/  FADD R27, R26, R25 ;  /* 0x000000191a1b7221 */ /* 0x010fe20000000000 */
[C---:B------:R-:W-:Y:S01]  /*0420*/  FFMA R29, R25.reuse, R25, R28 ;  /* 0x00000019191d7223 */ /* 0x040fe2000000001c */
[----:B-----5:R-:W-:Y:S01]  /*0430*/  FFMA R22, R25, R24, R19 ;  /* 0x0000001819167223 */ /* 0x020fe20000000013 */
[----:B------:R-:W-:Y:S01]  /*0440*/  FADD R25, RZ, R2 ;  /* 0x00000002ff197221 */ /* 0x000fe20000000000 */
[----:B------:R-:W-:-:S04]  /*0450*/  IMAD.WIDE.U32 R18, R21, 0x4, R14 ;  /* 0x0000000415127825 */ /* 0x000fc800078e000e */
[----:B------:R-:W-:Y:S01]  /*0460*/  FFMA R28, R2, R2, RZ ;  /* 0x00000002021c7223 */ /* 0x000fe200000000ff */
[----:B------:R-:W-:Y:S01]  /*0470*/  IADD3 R21, PT, PT, R5, 0x7, RZ ;  /* 0x0000000705157810 */ /* 0x000fe20007ffe0ff */
[----:B------:R-:W-:Y:S01]  /*0480*/  FADD R2, R25, R24 ;  /* 0x0000001819027221 */ /* 0x000fe20000000000 */
[----:B------:R-:W-:Y:S01]  /*0490*/  IADD3 R25, PT, PT, R7, 0x8, RZ ;  /* 0x0000000807197810 */ /* 0x000fe20007ffe0ff */
[----:B------:R0:W2:Y:S01]  /*04a0*/  LDG.E R26, desc[UR6][R18.64] ;  /* 0x00000006121a7981 */ /* 0x0000a2000c1e1900 */
[----:B------:R-:W-:Y:S01]  /*04b0*/  FFMA R28, R24, R24, R28 ;  /* 0x00000018181c7223 */ /* 0x000fe2000000001c */
[----:B------:R-:W-:-:S04]  /*04c0*/  IMAD.WIDE.U32 R20, R21, 0x4, R14 ;  /* 0x0000000415147825 */ /* 0x000fc800078e000e */
[----:B------:R-:W-:Y:S02]  /*04d0*/  IMAD.WIDE.U32 R24, R25, 0x4, R14 ;  /* 0x0000000419187825 */ /* 0x000fe400078e000e */
[----:B------:R1:W3:Y:S01]  /*04e0*/  LDG.E R21, desc[UR6][R20.64] ;  /* 0x0000000614157981 */ /* 0x0002e2000c1e1900 */
[----:B0-----:R-:W-:-:S03]  /*04f0*/  IADD3 R19, PT, PT, R5, 0x8, RZ ;  /* 0x0000000805137810 */ /* 0x001fc60007ffe0ff */
[----:B------:R-:W4:Y:S02]  /*0500*/  LDG.E R25, desc[UR6][R24.64] ;  /* 0x0000000618197981 */ /* 0x000f24000c1e1900 */
[----:B------:R-:W-:-:S06]  /*0510*/  IMAD.WIDE.U32 R18, R19, 0x4, R14 ;  /* 0x0000000413127825 */ /* 0x000fcc00078e000e */
[----:B------:R0:W5:Y:S01]  /*0520*/  LDG.E R18, desc[UR6][R18.64] ;  /* 0x0000000612127981 */ /* 0x000162000c1e1900 */
[----:B------:R-:W-:Y:S01]  /*0530*/  FADD R27, R27, R6 ;  /* 0x000000061b1b7221 */ /* 0x000fe20000000000 */
[C---:B------:R-:W-:Y:S01]  /*0540*/  FFMA R29, R6.reuse, R6, R29 ;  /* 0x00000006061d7223 */ /* 0x040fe2000000001d */
[-C--:B------:R-:W-:Y:S01]  /*0550*/  FFMA R22, R6, R11.reuse, R22 ;  /* 0x0000000b06167223 */ /* 0x080fe20000000016 */
[----:B------:R-:W-:Y:S01]  /*0560*/  FADD R2, R2, R11 ;  /* 0x0000000b02027221 */ /* 0x000fe20000000000 */
[----:B------:R-:W-:Y:S01]  /*0570*/  FFMA R28, R11, R11, R28 ;  /* 0x0000000b0b1c7223 */ /* 0x000fe2000000001c */
[----:B------:R-:W-:Y:S01]  /*0580*/  FADD R6, R27, R4 ;  /* 0x000000041b067221 */ /* 0x000fe20000000000 */
[C---:B-1----:R-:W-:Y:S01]  /*0590*/  FFMA R20, R4.reuse, R4, R29 ;  /* 0x0000000404147223 */ /* 0x042fe2000000001d */
[-C--:B------:R-:W-:Y:S01]  /*05a0*/  FFMA R17, R4, R9.reuse, R22 ;  /* 0x0000000904117223 */ /* 0x080fe20000000016 */
[----:B------:R-:W-:Y:S01]  /*05b0*/  FADD R11, R2, R9 ;  /* 0x00000009020b7221 */ /* 0x000fe20000000000 */
[----:B------:R-:W-:Y:S01]  /*05c0*/  FFMA R9, R9, R9, R28 ;  /* 0x0000000909097223 */ /* 0x000fe2000000001c */
[----:B------:R-:W-:Y:S01]  /*05d0*/  FADD R6, R6, R23 ;  /* 0x0000001706067221 */ /* 0x000fe20000000000 */
[C---:B------:R-:W-:Y:S01]  /*05e0*/  FFMA R20, R23.reuse, R23, R20 ;  /* 0x0000001717147223 */ /* 0x040fe20000000014 */
[-C--:B------:R-:W-:Y:S01]  /*05f0*/  FFMA R17, R23, R10.reuse, R17 ;  /* 0x0000000a17117223 */ /* 0x080fe20000000011 */
[----:B------:R-:W-:Y:S01]  /*0600*/  FADD R11, R11, R10 ;  /* 0x0000000a0b0b7221 */ /* 0x000fe20000000000 */
[----:B------:R-:W-:Y:S01]  /*0610*/  FFMA R9, R10, R10, R9 ;  /* 0x0000000a0a097223 */ /* 0x000fe20000000009 */
[----:B0-----:R-:W-:Y:S01]  /*0620*/  FADD R19, R6, R13 ;  /* 0x0000000d06137221 */ /* 0x001fe20000000000 */
[C---:B------:R-:W-:Y:S01]  /*0630*/  FFMA R23, R13.reuse, R13, R20 ;  /* 0x0000000d0d177223 */ /* 0x040fe20000000014 */
[-C--:B------:R-:W-:Y:S01]  /*0640*/  FFMA R17, R13, R8.reuse, R17 ;  /* 0x000000080d117223 */ /* 0x080fe20000000011 */
[----:B------:R-:W-:Y:S01]  /*0650*/  FADD R11, R11, R8 ;  /* 0x000000080b0b7221 */ /* 0x000fe20000000000 */
[----:B------:R-:W-:Y:S01]  /*0660*/  FFMA R9, R8, R8, R9 ;  /* 0x0000000808097223 */ /* 0x000fe20000000009 */
[----:B------:R-:W-:Y:S01]  /*0670*/  FADD R19, R19, R12 ;  /* 0x0000000c13137221 */ /* 0x000fe20000000000 */
[----:B------:R-:W-:Y:S01]  /*0680*/  FFMA R23, R12, R12, R23 ;  /* 0x0000000c0c177223 */ /* 0x000fe20000000017 */
[----:B------:R-:W-:Y:S01]  /*0690*/  IADD3 R8, PT, PT, R5, 0xb, RZ ;  /* 0x0000000b05087810 */ /* 0x000fe20007ffe0ff */
[----:B------:R-:W-:-:S02]  /*06a0*/  UMOV UR4, 0xb ;  /* 0x0000000b00047882 */ /* 0x000fc40000000000 */
[----:B------:R-:W-:Y:S01]  /*06b0*/  FFMA R6, R16, R16, R23 ;  /* 0x0000001010067223 */ /* 0x000fe20000000017 */
[----:B------:R-:W-:Y:S01]  /*06c0*/  FADD R4, R19, R16 ;  /* 0x0000001013047221 */ /* 0x000fe20000000000 */
[-C--:B--2---:R-:W-:Y:S01]  /*06d0*/  FFMA R12, R12, R26.reuse, R17 ;  /* 0x0000001a0c0c7223 */ /* 0x084fe20000000011 */
[----:B------:R-:W-:Y:S01]  /*06e0*/  FADD R2, R11, R26 ;  /* 0x0000001a0b027221 */ /* 0x000fe20000000000 */
[----:B------:R-:W-:Y:S01]  /*06f0*/  FFMA R26, R26, R26, R9 ;  /* 0x0000001a1a1a7223 */ /* 0x000fe20000000009 */
[----:B------:R-:W-:Y:S01]  /*0700*/  IADD3 R9, PT, PT, R5, 0x9, RZ ;  /* 0x0000000905097810 */ /* 0x000fe20007ffe0ff */
[-C--:B---3--:R-:W-:Y:S01]  /*0710*/  FFMA R27, R16, R21.reuse, R12 ;  /* 0x00000015101b7223 */ /* 0x088fe2000000000c */
[----:B------:R-:W-:Y:S01]  /*0720*/  FADD R13, R2, R21 ;  /* 0x00000015020d7221 */ /* 0x000fe20000000000 */
[----:B------:R-:W-:Y:S01]  /*0730*/  FFMA R11, R21, R21, R26 ;  /* 0x00000015150b7223 */ /* 0x000fe2000000001a */
[----:B----4-:R-:W-:Y:S01]  /*0740*/  FFMA R26, R25, R25, R6 ;  /* 0x00000019191a7223 */ /* 0x010fe20000000006 */
[C---:B------:R-:W-:Y:S01]  /*0750*/  IADD3 R6, PT, PT, R7.reuse, 0xb, RZ ;  /* 0x0000000b07067810 */ /* 0x040fe20007ffe0ff */
[----:B------:R-:W-:Y:S01]  /*0760*/  FADD R12, R4, R25 ;  /* 0x00000019040c7221 */ /* 0x000fe20000000000 */
[----:B------:R-:W-:Y:S01]  /*0770*/  IADD3 R7, PT, PT, R7, 0x9, RZ ;  /* 0x0000000907077810 */ /* 0x000fe20007ffe0ff */
[-C--:B-----5:R-:W-:Y:S01]  /*0780*/  FFMA R27, R25, R18.reuse, R27 ;  /* 0x00000012191b7223 */ /* 0x0a0fe2000000001b */
[----:B------:R-:W-:Y:S01]  /*0790*/  FADD R13, R13, R18 ;  /* 0x000000120d0d7221 */ /* 0x000fe20000000000 */
[----:B------:R-:W-:-:S07]  /*07a0*/  FFMA R11, R18, R18, R11 ;  /* 0x00000012120b7223 */ /* 0x000fce000000000b */
.L_x_0:
[C-C-:B------:R-:W-:Y:S01]  /*07b0*/  IMAD.WIDE.U32 R22, R7.reuse, 0x4, R14.reuse ;  /* 0x0000000407167825 */ /* 0x140fe200078e000e */
[----:B------:R-:W-:Y:S02]  /*07c0*/  IADD3 R17, PT, PT, R7, 0x1, RZ ;  /* 0x0000000107117810 */ /* 0x000fe40007ffe0ff */
[C---:B------:R-:W-:Y:S01]  /*07d0*/  IADD3 R25, PT, PT, R9.reuse, 0x1, RZ ;  /* 0x0000000109197810 */ /* 0x040fe20007ffe0ff */
[--C-:B------:R-:W-:Y:S01]  /*07e0*/  IMAD.WIDE.U32 R20, R9, 0x4, R14.reuse ;  /* 0x0000000409147825 */ /* 0x100fe200078e000e */
[----:B------:R0:W2:Y:S03]  /*07f0*/  LDG.E R5, desc[UR6][R22.64] ;  /* 0x0000000616057981 */ /* 0x0000a6000c1e1900 */
[--C-:B------:R-:W-:Y:S01]  /*0800*/  IMAD.WIDE.U32 R16, R17, 0x4, R14.reuse ;  /* 0x0000000411107825 */ /* 0x100fe200078e000e */
[----:B------:R-:W3:Y:S03]  /*0810*/  LDG.E R4, desc[UR6][R20.64] ;  /* 0x0000000614047981 */ /* 0x000ee6000c1e1900 */
[----:B------:R-:W-:Y:S01]  /*0820*/  IMAD.WIDE.U32 R24, R25, 0x4, R14 ;  /* 0x0000000419187825 */ /* 0x000fe200078e000e */
[----:B------:R1:W4:Y:S01]  /*0830*/  LDG.E R9, desc[UR6][R16.64] ;  /* 0x0000000610097981 */ /* 0x000322000c1e1900 */
[----:B------:R-:W-:-:S03]  /*0840*/  IADD3 R7, PT, PT, R6, 0x1, RZ ;  /* 0x0000000106077810 */ /* 0x000fc60007ffe0ff */
[----:B------:R5:W4:Y:S01]  /*0850*/  LDG.E R2, desc[UR6][R24.64] ;  /* 0x0000000618027981 */ /* 0x000b22000c1e1900 */
[C---:B------:R-:W-:Y:S01]  /*0860*/  IMAD.WIDE.U32 R18, R8.reuse, 0x4, R14 ;  /* 0x0000000408127825 */ /* 0x040fe200078e000e */
[----:B0-----:R-:W-:-:S03]  /*0870*/  IADD3 R23, PT, PT, R8, 0x1, RZ ;  /* 0x0000000108177810 */ /* 0x001fc60007ffe0ff */
[----:B-1----:R-:W-:-:S04]  /*0880*/  IMAD.WIDE.U32 R16, R6, 0x4, R14 ;  /* 0x0000000406107825 */ /* 0x002fc800078e000e */
[--C-:B------:R-:W-:Y:S01]  /*0890*/  IMAD.WIDE.U32 R20, R7, 0x4, R14.reuse ;  /* 0x0000000407147825 */ /* 0x100fe200078e000e */
[----:B------:R0:W4:Y:S01]  /*08a0*/  LDG.E R10, desc[UR6][R16.64] ;  /* 0x00000006100a7981 */ /* 0x000122000c1e1900 */
[----:B-----5:R-:W-:Y:S02]  /*08b0*/  IADD3 R25, PT, PT, R6, 0x2, RZ ;  /* 0x0000000206197810 */ /* 0x020fe40007ffe0ff */
[--C-:B------:R-:W-:Y:S01]  /*08c0*/  IMAD.WIDE.U32 R22, R23, 0x4, R14.reuse ;  /* 0x0000000417167825 */ /* 0x100fe200078e000e */
[----:B------:R1:W5:Y:S04]  /*08d0*/  LDG.E R7, desc[UR6][R18.64] ;  /* 0x0000000612077981 */ /* 0x000368000c1e1900 */
[----:B------:R1:W5:Y:S01]  /*08e0*/  LDG.E R28, desc[UR6][R20.64] ;  /* 0x00000006141c7981 */ /* 0x000362000c1e1900 */
[----:B0-----:R-:W-:Y:S01]  /*08f0*/  IADD3 R17, PT, PT, R8, 0x2, RZ ;  /* 0x0000000208117810 */ /* 0x001fe20007ffe0ff */
[----:B------:R-:W-:-:S02]  /*0900*/  IMAD.WIDE.U32 R24, R25, 0x4, R14 ;  /* 0x0000000419187825 */ /* 0x000fc400078e000e */
[----:B------:R0:W5:Y:S01]  /*0910*/  LDG.E R29, desc[UR6][R22.64] ;  /* 0x00000006161d7981 */ /* 0x000162000c1e1900 */
[----:B-1----:R-:W-:Y:S01]  /*0920*/  IADD3 R19, PT, PT, R6, 0x3, RZ ;  /* 0x0000000306137810 */ /* 0x002fe20007ffe0ff */
[--C-:B------:R-:W-:Y:S02]  /*0930*/  IMAD.WIDE.U32 R16, R17, 0x4, R14.reuse ;  /* 0x0000000411107825 */ /* 0x100fe400078e000e */
[----:B------:R-:W5:Y:S01]  /*0940*/  LDG.E R24, desc[UR6][R24.64] ;  /* 0x0000000618187981 */ /* 0x000f62000c1e1900 */
[----:B------:R-:W-:Y:S01]  /*0950*/  IADD3 R21, PT, PT, R8, 0x3, RZ ;  /* 0x0000000308157810 */ /* 0x000fe20007ffe0ff */
[--C-:B------:R-:W-:Y:S02]  /*0960*/  IMAD.WIDE.U32 R18, R19, 0x4, R14.reuse ;  /* 0x0000000413127825 */ /* 0x100fe400078e000e */
[----:B------:R1:W5:Y:S02]  /*0970*/  LDG.E R17, desc[UR6][R16.64] ;  /* 0x0000000610117981 */ /* 0x000364000c1e1900 */
[----:B------:R-:W-:-:S02]  /*0980*/  IMAD.WIDE.U32 R20, R21, 0x4, R14 ;  /* 0x0000000415147825 */ /* 0x000fc400078e000e */
[----:B------:R4:W5:Y:S04]  /*0990*/  LDG.E R18, desc[UR6][R18.64] ;  /* 0x0000000612127981 */ /* 0x000968000c1e1900 */
[----:B------:R4:W5:Y:S01]  /*09a0*/  LDG.E R21, desc[UR6][R20.64] ;  /* 0x0000000614157981 */ /* 0x000962000c1e1900 */
[----:B0-----:R-:W-:Y:S02]  /*09b0*/  IADD3 R22, PT, PT, R6, 0x4, RZ ;  /* 0x0000000406167810 */ /* 0x001fe40007ffe0ff */
[----:B------:R-:W-:Y:S01]  /*09c0*/  IADD3 R23, PT, PT, R8, 0x4, RZ ;  /* 0x0000000408177810 */ /* 0x000fe20007ffe0ff */
[C---:B--2---:R-:W-:Y:S01]  /*09d0*/  FADD R12, R5.reuse, R12 ;  /* 0x0000000c050c7221 */ /* 0x044fe20000000000 */
[C---:B-1----:R-:W-:Y:S01]  /*09e0*/  FFMA R16, R5.reuse, R5, R26 ;  /* 0x0000000505107223 */ /* 0x042fe2000000001a */
[-C--:B---3--:R-:W-:Y:S01]  /*09f0*/  FFMA R5, R5, R4.reuse, R27 ;  /* 0x0000000405057223 */ /* 0x088fe2000000001b */
[C---:B------:R-:W-:Y:S01]  /*0a00*/  FADD R13, R4.reuse, R13 ;  /* 0x0000000d040d7221 */ /* 0x040fe20000000000 */
[----:B------:R-:W-:Y:S01]  /*0a10*/  FFMA R25, R4, R4, R11 ;  /* 0x0000000404197223 */ /* 0x000fe2000000000b */
[----:B------:R-:W-:Y:S01]  /*0a20*/  IADD3 R4, PT, PT, R6, 0x5, RZ ;  /* 0x0000000506047810 */ /* 0x000fe20007ffe0ff */
[----:B------:R-:W-:-:S04]  /*0a30*/  IMAD.WIDE.U32 R26, R22, 0x4, R14 ;  /* 0x00000004161a7825 */ /* 0x000fc800078e000e */
[----:B----4-:R-:W-:Y:S01]  /*0a40*/  FADD R11, R12, R9 ;  /* 0x000000090c0b7221 */ /* 0x010fe20000000000 */
[C---:B------:R-:W-:Y:S01]  /*0a50*/  FFMA R19, R9.reuse, R9, R16 ;  /* 0x0000000909137223 */ /* 0x040fe20000000010 */
[----:B------:R-:W-:Y:S01]  /*0a60*/  FFMA R20, R9, R2, R5 ;  /* 0x0000000209147223 */ /* 0x000fe20000000005 */
[----:B------:R-:W-:Y:S01]  /*0a70*/  IMAD.WIDE.U32 R22, R23, 0x4, R14 ;  /* 0x0000000417167825 */ /* 0x000fe200078e000e */
[----:B------:R-:W-:-:S03]  /*0a80*/  IADD3 R9, PT, PT, R8, 0x5, RZ ;  /* 0x0000000508097810 */ /* 0x000fc60007ffe0ff */
[----:B------:R-:W-:Y:S01]  /*0a90*/  FFMA R25, R2, R2, R25 ;  /* 0x0000000202197223 */ /* 0x000fe20000000019 */
[----:B------:R-:W2:Y:S01]  /*0aa0*/  LDG.E R26, desc[UR6][R26.64] ;  /* 0x000000061a1a7981 */ /* 0x000ea2000c1e1900 */
[----:B------:R-:W-:-:S04]  /*0ab0*/  IMAD.WIDE.U32 R4, R4, 0x4, R14 ;  /* 0x0000000404047825 */ /* 0x000fc800078e000e */
[----:B------:R-:W-:Y:S01]  /*0ac0*/  FADD R16, R13, R2 ;  /* 0x000000020d107221 */ /* 0x000fe20000000000 */
[----:B------:R-:W-:Y:S01]  /*0ad0*/  IADD3 R13, PT, PT, R6, 0x6, RZ ;  /* 0x00000006060d7810 */ /* 0x000fe20007ffe0ff */
[----:B------:R0:W3:Y:S04]  /*0ae0*/  LDG.E R23, desc[UR6][R22.64] ;  /* 0x0000000616177981 */ /* 0x0000e8000c1e1900 */
[----:B------:R1:W4:Y:S01]  /*0af0*/  LDG.E R2, desc[UR6][R4.64] ;  /* 0x0000000604027981 */ /* 0x000322000c1e1900 */
[----:B------:R-:W-:Y:S01]  /*0b00*/  FADD R11, R11, R10 ;  /* 0x0000000a0b0b7221 */ /* 0x000fe20000000000 */
[----:B------:R-:W-:Y:S01]  /*0b10*/  IMAD.WIDE.U32 R12, R13, 0x4, R14 ;  /* 0x000000040d0c7825 */ /* 0x000fe200078e000e */
[----:B0-----:R-:W-:-:S03]  /*0b20*/  IADD3 R22, PT, PT, R8, 0x6, RZ ;  /* 0x0000000608167810 */ /* 0x001fc60007ffe0ff */
[----:B------:R-:W-:Y:S01]  /*0b30*/  FFMA R27, R10, R10, R19 ;  /* 0x0000000a0a1b7223 */ /* 0x000fe20000000013 */
[----:B-1----:R-:W-:-:S04]  /*0b40*/  IMAD.WIDE.U32 R4, R9, 0x4, R14 ;  /* 0x0000000409047825 */ /* 0x002fc800078e000e */
[-C--:B-----5:R-:W-:Y:S01]  /*0b50*/  FFMA R10, R10, R7.reuse, R20 ;  /* 0x000000070a0a7223 */ /* 0x0a0fe20000000014 */
[----:B------:R-:W-:Y:S01]  /*0b60*/  FADD R19, R11, R28 ;  /* 0x0000001c0b137221 */ /* 0x000fe20000000000 */
[----:B------:R-:W-:Y:S01]  /*0b70*/  FFMA R20, R7, R7, R25 ;  /* 0x0000000707147223 */ /* 0x000fe20000000019 */
[----:B------:R-:W-:Y:S01]  /*0b80*/  FADD R16, R16, R7 ;  /* 0x0000000710107221 */ /* 0x000fe20000000000 */
[----:B------:R0:W5:Y:S01]  /*0b90*/  LDG.E R9, desc[UR6][R4.64] ;  /* 0x0000000604097981 */ /* 0x000162000c1e1900 */
[----:B------:R-:W-:Y:S02]  /*0ba0*/  IADD3 R11, PT, PT, R6, 0x7, RZ ;  /* 0x00000007060b7810 */ /* 0x000fe40007ffe0ff */
[----:B------:R-:W-:Y:S01]  /*0bb0*/  IADD3 R25, PT, PT, R8, 0x7, RZ ;  /* 0x0000000708197810 */ /* 0x000fe20007ffe0ff */
[----:B------:R-:W5:Y:S01]  /*0bc0*/  LDG.E R12, desc[UR6][R12.64] ;  /* 0x000000060c0c7981 */ /* 0x000f62000c1e1900 */
[----:B------:R-:W-:Y:S01]  /*0bd0*/  FFMA R7, R28, R28, R27 ;  /* 0x0000001c1c077223 */ /* 0x000fe2000000001b */
[----:B0-----:R-:W-:-:S04]  /*0be0*/  IMAD.WIDE.U32 R4, R22, 0x4, R14 ;  /* 0x0000000416047825 */ /* 0x001fc800078e000e */
[-C--:B------:R-:W-:Y:S01]  /*0bf0*/  FFMA R28, R28, R29.reuse, R10 ;  /* 0x0000001d1c1c7223 */ /* 0x080fe2000000000a */
[----:B------:R-:W-:Y:S01]  /*0c00*/  FADD R16, R16, R29 ;  /* 0x0000001d10107221 */ /* 0x000fe20000000000 */
[----:B------:R-:W-:Y:S01]  /*0c10*/  FFMA R20, R29, R29, R20 ;  /* 0x0000001d1d147223 */ /* 0x000fe20000000014 */
[----:B------:R0:W5:Y:S01]  /*0c20*/  LDG.E R13, desc[UR6][R4.64] ;  /* 0x00000006040d7981 */ /* 0x000162000c1e1900 */
[----:B------:R-:W-:Y:S01]  /*0c30*/  FADD R19, R19, R24 ;  /* 0x0000001813137221 */ /* 0x000fe20000000000 */
[C---:B------:R-:W-:Y:S01]  /*0c40*/  FFMA R7, R24.reuse, R24, R7 ;  /* 0x0000001818077223 */ /* 0x040fe20000000007 */
[-C--:B------:R-:W-:Y:S01]  /*0c50*/  FFMA R24, R24, R17.reuse, R28 ;  /* 0x0000001118187223 */ /* 0x080fe2000000001c */
[----:B------:R-:W-:Y:S01]  /*0c60*/  FADD R28, R16, R17 ;  /* 0x00000011101c7221 */ /* 0x000fe20000000000 */
[----:B------:R-:W-:Y:S01]  /*0c70*/  FFMA R16, R17, R17, R20 ;  /* 0x0000001111107223 */ /* 0x000fe20000000014 */
[----:B0-----:R-:W-:-:S04]  /*0c80*/  IMAD.WIDE.U32 R4, R11, 0x4, R14 ;  /* 0x000000040b047825 */ /* 0x001fc800078e000e */
[----:B------:R-:W-:Y:S01]  /*0c90*/  IMAD.WIDE.U32 R10, R25, 0x4, R14 ;  /* 0x00000004190a7825 */ /* 0x000fe200078e000e */
[----:B------:R-:W-:-:S03]  /*0ca0*/  IADD3 R17, PT, PT, R6, 0x8, RZ ;  /* 0x0000000806117810 */ /* 0x000fc60007ffe0ff */
[----:B------:R-:W-:Y:S01]  /*0cb0*/  FFMA R27, R18, R18, R7 ;  /* 0x00000012121b7223 */ /* 0x000fe20000000007 */
[----:B------:R-:W-:Y:S01]  /*0cc0*/  MOV R7, R6 ;  /* 0x0000000600077202 */ /* 0x000fe20000000f00 */
[----:B------:R0:W5:Y:S01]  /*0cd0*/  LDG.E R22, desc[UR6][R4.64] ;  /* 0x0000000604167981 */ /* 0x000162000c1e1900 */
[----:B------:R-:W-:-:S03]  /*0ce0*/  MOV R20, R8 ;  /* 0x0000000800147202 */ /* 0x000fc60000000f00 */
[----:B------:R1:W5:Y:S01]  /*0cf0*/  LDG.E R25, desc[UR6][R10.64] ;  /* 0x000000060a197981 */ /* 0x000362000c1e1900 */
[----:B------:R-:W-:Y:S01]  /*0d00*/  FADD R29, R19, R18 ;  /* 0x00000012131d7221 */ /* 0x000fe20000000000 */
[----:B------:R-:W-:Y:S01]  /*0d10*/  IADD3 R19, PT, PT, R20, 0x9, RZ ;  /* 0x0000000914137810 */ /* 0x000fe20007ffe0ff */
[----:B0-----:R-:W-:Y:S01]  /*0d20*/  IMAD.WIDE.U32 R4, R17, 0x4, R14 ;  /* 0x0000000411047825 */ /* 0x001fe200078e000e */
[----:B-1----:R-:W-:Y:S02]  /*0d30*/  IADD3 R11, PT, PT, R8, 0x8, RZ ;  /* 0x00000008080b7810 */ /* 0x002fe40007ffe0ff */
[----:B------:R-:W-:Y:S01]  /*0d40*/  IADD3 R17, PT, PT, R7, 0x9, RZ ;  /* 0x0000000907117810 */ /* 0x000fe20007ffe0ff */
[----:B------:R-:W-:Y:S01]  /*0d50*/  FFMA R24, R18, R21, R24 ;  /* 0x0000001512187223 */ /* 0x000fe20000000018 */
[----:B------:R-:W-:Y:S01]  /*0d60*/  FADD R28, R28, R21 ;  /* 0x000000151c1c7221 */ /* 0x000fe20000000000 */
[----:B------:R-:W-:-:S04]  /*0d70*/  IMAD.WIDE.U32 R10, R11, 0x4, R14 ;  /* 0x000000040b0a7825 */ /* 0x000fc800078e000e */
[----:B------:R-:W-:Y:S01]  /*0d80*/  FFMA R21, R21, R21, R16 ;  /* 0x0000001515157223 */ /* 0x000fe20000000010 */
[----:B------:R4:W5:Y:S01]  /*0d90*/  LDG.E R4, desc[UR6][R4.64] ;  /* 0x0000000604047981 */ /* 0x000962000c1e1900 */
[----:B------:R-:W-:-:S03]  /*0da0*/  IMAD.WIDE.U32 R16, R17, 0x4, R14 ;  /* 0x0000000411107825 */ /* 0x000fc600078e000e */
[----:B------:R0:W5:Y:S01]  /*0db0*/  LDG.E R11, desc[UR6][R10.64] ;  /* 0x000000060a0b7981 */ /* 0x000162000c1e1900 */
[----:B------:R-:W-:-:S03]  /*0dc0*/  IMAD.WIDE.U32 R18, R19, 0x4, R14 ;  /* 0x0000000413127825 */ /* 0x000fc600078e000e */
[----:B------:R1:W5:Y:S04]  /*0dd0*/  LDG.E R17, desc[UR6][R16.64] ;  /* 0x0000000610117981 */ /* 0x000368000c1e1900 */
[----:B------:R-:W5:Y:S01]  /*0de0*/  LDG.E R18, desc[UR6][R18.64] ;  /* 0x0000000612127981 */ /* 0x000f62000c1e1900 */
[----:B------:R-:W-:-:S04]  /*0df0*/  UIADD3 UR4, UPT, UPT, UR4, 0xc, URZ ;  /* 0x0000000c04047890 */ /* 0x000fc8000fffe0ff */
[----:B------:R-:W-:Y:S01]  /*0e00*/  UISETP.NE.AND UP0, UPT, UR4, 0x5f, UPT ;  /* 0x0000005f0400788c */ /* 0x000fe2000bf05270 */
[----:B------:R-:W-:Y:S02]  /*0e10*/  IADD3 R6, PT, PT, R6, 0xc, RZ ;  /* 0x0000000c06067810 */ /* 0x000fe40007ffe0ff */
[----:B------:R-:W-:Y:S02]  /*0e20*/  IADD3 R7, PT, PT, R7, 0xa, RZ ;  /* 0x0000000a07077810 */ /* 0x000fe40007ffe0ff */
[----:B------:R-:W-:Y:S01]  /*0e30*/  IADD3 R8, PT, PT, R8, 0xc, RZ ;  /* 0x0000000c08087810 */ /* 0x000fe20007ffe0ff */
[----:B--2---:R-:W-:Y:S01]  /*0e40*/  FADD R29, R29, R26 ;  /* 0x0000001a1d1d7221 */ /* 0x004fe20000000000 */
[C---:B------:R-:W-:Y:S01]  /*0e50*/  FFMA R27, R26.reuse, R26, R27 ;  /* 0x0000001a1a1b7223 */ /* 0x040fe2000000001b */
[-C--:B---3--:R-:W-:Y:S01]  /*0e60*/  FFMA R26, R26, R23.reuse, R24 ;  /* 0x000000171a1a7223 */ /* 0x088fe20000000018 */
[----:B------:R-:W-:Y:S01]  /*0e70*/  FADD R28, R28, R23 ;  /* 0x000000171c1c7221 */ /* 0x000fe20000000000 */
[----:B------:R-:W-:Y:S01]  /*0e80*/  FFMA R24, R23, R23, R21 ;  /* 0x0000001717187223 */ /* 0x000fe20000000015 */
[----:B----4-:R-:W-:Y:S01]  /*0e90*/  FADD R5, R29, R2 ;  /* 0x000000021d057221 */ /* 0x010fe20000000000 */
[C---:B------:R-:W-:Y:S01]  /*0ea0*/  FFMA R27, R2.reuse, R2, R27 ;  /* 0x00000002021b7223 */ /* 0x040fe2000000001b */
[-C--:B-----5:R-:W-:Y:S01]  /*0eb0*/  FFMA R26, R2, R9.reuse, R26 ;  /* 0x00000009021a7223 */ /* 0x0a0fe2000000001a */
[----:B------:R-:W-:Y:S01]  /*0ec0*/  FADD R2, R28, R9 ;  /* 0x000000091c027221 */ /* 0x000fe20000000000 */
[----:B0-----:R-:W-:Y:S01]  /*0ed0*/  FFMA R10, R9, R9, R24 ;  /* 0x00000009090a7223 */ /* 0x001fe20000000018 */
[C---:B------:R-:W-:Y:S01]  /*0ee0*/  FADD R5, R12.reuse, R5 ;  /* 0x000000050c057221 */ /* 0x040fe20000000000 */
[C---:B------:R-:W-:Y:S01]  /*0ef0*/  FFMA R9, R12.reuse, R12, R27 ;  /* 0x0000000c0c097223 */ /* 0x040fe2000000001b */
[-C--:B------:R-:W-:Y:S01]  /*0f00*/  FFMA R12, R12, R13.reuse, R26 ;  /* 0x0000000d0c0c7223 */ /* 0x080fe2000000001a */
[C---:B------:R-:W-:Y:S01]  /*0f10*/  FADD R2, R13.reuse, R2 ;  /* 0x000000020d027221 */ /* 0x040fe20000000000 */
[----:B------:R-:W-:Y:S01]  /*0f20*/  FFMA R10, R13, R13, R10 ;  /* 0x0000000d0d0a7223 */ /* 0x000fe2000000000a */
[----:B------:R-:W-:Y:S01]  /*0f30*/  FADD R5, R5, R22 ;  /* 0x0000001605057221 */ /* 0x000fe20000000000 */
[C---:B------:R-:W-:Y:S01]  /*0f40*/  FFMA R9, R22.reuse, R22, R9 ;  /* 0x0000001616097223 */ /* 0x040fe20000000009 */
[-C--:B------:R-:W-:Y:S01]  /*0f50*/  FFMA R12, R22, R25.reuse, R12 ;  /* 0x00000019160c7223 */ /* 0x080fe2000000000c */
[----:B------:R-:W-:Y:S01]  /*0f60*/  FADD R2, R2, R25 ;  /* 0x0000001902027221 */ /* 0x000fe20000000000 */
[----:B------:R-:W-:Y:S01]  /*0f70*/  FFMA R10, R25, R25, R10 ;  /* 0x00000019190a7223 */ /* 0x000fe2000000000a */
[----:B-1----:R-:W-:Y:S01]  /*0f80*/  FADD R16, R5, R4 ;  /* 0x0000000405107221 */ /* 0x002fe20000000000 */
[C---:B------:R-:W-:Y:S01]  /*0f90*/  FFMA R26, R4.reuse, R4, R9 ;  /* 0x00000004041a7223 */ /* 0x040fe20000000009 */
[-C--:B------:R-:W-:Y:S01]  /*0fa0*/  FFMA R27, R4, R11.reuse, R12 ;  /* 0x0000000b041b7223 */ /* 0x080fe2000000000c */
[----:B------:R-:W-:Y:S01]  /*0fb0*/  FADD R13, R2, R11 ;  /* 0x0000000b020d7221 */ /* 0x000fe20000000000 */
[----:B------:R-:W-:Y:S01]  /*0fc0*/  FFMA R11, R11, R11, R10 ;  /* 0x0000000b0b0b7223 */ /* 0x000fe2000000000a */
[----:B------:R-:W-:Y:S01]  /*0fd0*/  IADD3 R9, PT, PT, R20, 0xa, RZ ;  /* 0x0000000a14097810 */ /* 0x000fe20007ffe0ff */
[----:B------:R-:W-:Y:S01]  /*0fe0*/  FADD R12, R16, R17 ;  /* 0x00000011100c7221 */ /* 0x000fe20000000000 */
[C---:B------:R-:W-:Y:S01]  /*0ff0*/  FFMA R26, R17.reuse, R17, R26 ;  /* 0x00000011111a7223 */ /* 0x040fe2000000001a */
[-C--:B------:R-:W-:Y:S01]  /*1000*/  FFMA R27, R17, R18.reuse, R27 ;  /* 0x00000012111b7223 */ /* 0x080fe2000000001b */
[----:B------:R-:W-:Y:S01]  /*1010*/  FADD R13, R13, R18 ;  /* 0x000000120d0d7221 */ /* 0x000fe20000000000 */
[----:B------:R-:W-:Y:S01]  /*1020*/  FFMA R11, R18, R18, R11 ;  /* 0x00000012120b7223 */ /* 0x000fe2000000000b */
[----:B------:R-:W-:Y:S06]  /*1030*/  BRA.U UP0, `(.L_x_0) ;  /* 0xfffffff500dc7547 */ /* 0x000fec000b83ffff */
[C---:B------:R-:W-:Y:S01]  /*1040*/  FMUL R5, R12.reuse, R12 ;  /* 0x0000000c0c057220 */ /* 0x040fe20000400000 */
[-C--:B------:R-:W-:Y:S01]  /*1050*/  FMUL R2, R13, R13.reuse ;  /* 0x0000000d0d027220 */ /* 0x080fe20000400000 */
[----:B------:R-:W-:Y:S01]  /*1060*/  FMUL R12, R12, R13 ;  /* 0x0000000d0c0c7220 */ /* 0x000fe20000400000 */
[----:B------:R-:W-:Y:S01]  /*1070*/  BSSY.RECONVERGENT B0, `(.L_x_1) ;  /* 0x0000012000007945 */ /* 0x000fe20003800200 */
[----:B------:R-:W-:Y:S01]  /*1080*/  FFMA R5, R26, 93, -R5 ;  /* 0x42ba00001a057823 */ /* 0x000fe20000000805 */
[----:B------:R-:W-:Y:S01]  /*1090*/  FFMA R2, R11, 93, -R2 ;  /* 0x42ba00000b027823 */ /* 0x000fe20000000802 */
[----:B------:R-:W-:-:S03]  /*10a0*/  FFMA R27, R27, 93, -R12 ;  /* 0x42ba00001b1b7823 */ /* 0x000fc6000000080c */
[----:B------:R-:W-:-:S04]  /*10b0*/  FMUL R2, R5, R2 ;  /* 0x0000000205027220 */ /* 0x000fc80000400000 */
[----:B------:R0:W1:Y:S01]  /*10c0*/  MUFU.RSQ R7, R2 ;  /* 0x0000000200077308 */ /* 0x0000620000001400 */
[----:B------:R-:W-:-:S04]  /*10d0*/  IADD3 R4, PT, PT, R2, -0xd000000, RZ ;  /* 0xf300000002047810 */ /* 0x000fc80007ffe0ff */
[----:B------:R-:W-:-:S13]  /*10e0*/  ISETP.GT.U32.AND P0, PT, R4, 0x727fffff, PT ;  /* 0x727fffff0400780c */ /* 0x000fda0003f04070 */
[----:B01----:R-:W-:Y:S05]  /*10f0*/  @!P0 BRA `(.L_x_2) ;  /* 0x0000000000148947 */ /* 0x003fea0003800000 */
[----:B------:R-:W-:Y:S02]  /*1100*/  MOV R4, R2 ;  /* 0x0000000200047202 */ /* 0x000fe40000000f00 */
[----:B------:R-:W-:-:S07]  /*1110*/  MOV R10, 0x1130 ;  /* 0x00001130000a7802 */ /* 0x000fce0000000f00 */
[----:B------:R-:W-:Y:S05]  /*1120*/  CALL.REL.NOINC `($__internal_0_$__cuda_sm20_sqrt_rn_f32_slowpath) ;  /* 0x00000014005c7944 */ /* 0x000fea0003c00000 */
[----:B------:R-:W-:Y:S01]  /*1130*/  MOV R5, R6 ;  /* 0x0000000600057202 */ /* 0x000fe20000000f00 */
[----:B------:R-:W-:Y:S06]  /*1140*/  BRA `(.L_x_3) ;  /* 0x0000000000107947 */ /* 0x000fec0003800000 */
.L_x_2:
[----:B------:R-:W-:Y:S01]  /*1150*/  FMUL.FTZ R5, R2, R7 ;  /* 0x0000000702057220 */ /* 0x000fe20000410000 */
[----:B------:R-:W-:-:S03]  /*1160*/  FMUL.FTZ R4, R7, 0.5 ;  /* 0x3f00000007047820 */ /* 0x000fc60000410000 */
[----:B------:R-:W-:-:S04]  /*1170*/  FFMA R2, -R5, R5, R2 ;  /* 0x0000000505027223 */ /* 0x000fc80000000102 */
[----:B------:R-:W-:-:S07]  /*1180*/  FFMA R5, R2, R4, R5 ;  /* 0x0000000402057223 */ /* 0x000fce0000000005 */
.L_x_3:
[----:B------:R-:W-:Y:S05]  /*1190*/  BSYNC.RECONVERGENT B0 ;  /* 0x0000000000007941 */ /* 0x000fea0003800200 */
.L_x_1:
[----:B------:R-:W0:Y:S01]  /*11a0*/  MUFU.RCP R2, R5 ;  /* 0x0000000500027308 */ /* 0x000e220000001000 */
[----:B------:R-:W-:Y:S07]  /*11b0*/  BSSY.RECONVERGENT B0, `(.L_x_4) ;  /* 0x000000c000007945 */ /* 0x000fee0003800200 */
[----:B------:R-:W1:Y:S01]  /*11c0*/  FCHK P0, R27, R5 ;  /* 0x000000051b007302 */ /* 0x000e620000000000 */
[----:B0-----:R-:W-:-:S04]  /*11d0*/  FFMA R7, R2, -R5, 1 ;  /* 0x3f80000002077423 */ /* 0x001fc80000000805 */
[----:B------:R-:W-:-:S04]  /*11e0*/  FFMA R2, R2, R7, R2 ;  /* 0x0000000702027223 */ /* 0x000fc80000000002 */
[----:B------:R-:W-:-:S04]  /*11f0*/  FFMA R4, R27, R2, RZ ;  /* 0x000000021b047223 */ /* 0x000fc800000000ff */
[----:B------:R-:W-:-:S04]  /*1200*/  FFMA R7, R4, -R5, R27 ;  /* 0x8000000504077223 */ /* 0x000fc8000000001b */
[----:B------:R-:W-:Y:S01]  /*1210*/  FFMA R2, R2, R7, R4 ;  /* 0x0000000702027223 */ /* 0x000fe20000000004 */
[----:B-1----:R-:W-:Y:S06]  /*1220*/  @!P0 BRA `(.L_x_5) ;  /* 0x0000000000108947 */ /* 0x002fec0003800000 */
[----:B------:R-:W-:Y:S02]  /*1230*/  MOV R4, R27 ;  /* 0x0000001b00047202 */ /* 0x000fe40000000f00 */
[----:B------:R-:W-:-:S07]  /*1240*/  MOV R6, 0x1260 ;  /* 0x0000126000067802 */ /* 0x000fce0000000f00 */
[----:B------:R-:W-:Y:S05]  /*1250*/  CALL.REL.NOINC `($__internal_1_$__cuda_sm3x_div_rn_noftz_f32_slowpath) ;  /* 0x00000014006c7944 */ /* 0x000fea0003c00000 */
[----:B------:R-:W-:-:S07]  /*1260*/  MOV R2, R4 ;  /* 0x0000000400027202 */ /* 0x000fce0000000f00 */
.L_x_5:
[----:B------:R-:W-:Y:S05]  /*1270*/  BSYNC.RECONVERGENT B0 ;  /* 0x0000000000007941 */ /* 0x000fea0003800200 */
.L_x_4:
[----:B------:R-:W0:Y:S01]  /*1280*/  LDC.64 R14, c[0x0][0x390] ;  /* 0x0000e400ff0e7b82 */ /* 0x000e220000000a00 */
[----:B------:R-:W-:-:S05]  /*1290*/  HFMA2 R23, -RZ, RZ, 0, 1.12056732177734375e-05 ;  /* 0x000000bcff177431 */ /* 0x000fca00000001ff */
[-C--:B------:R-:W-:Y:S02]  /*12a0*/  IMAD R21, R0, R23.reuse, 0x5d ;  /* 0x0000005d00157424 */ /* 0x080fe400078e0217 */
[----:B------:R-:W-:-:S03]  /*12b0*/  IMAD R23, R3, R23, 0x5d ;  /* 0x0000005d03177424 */ /* 0x000fc600078e0217 */
[----:B------:R-:W-:Y:S02]  /*12c0*/  IADD3 R19, PT, PT, R21, 0x1, RZ ;  /* 0x0000000115137810 */ /* 0x000fe40007ffe0ff */
[----:B------:R-:W-:Y:S01]  /*12d0*/  IADD3 R29, PT, PT, R23, 0x1, RZ ;  /* 0x00000001171d7810 */ /* 0x000fe20007ffe0ff */
[----:B0-----:R-:W-:-:S04]  /*12e0*/  IMAD.WIDE.U32 R4, R21, 0x4, R14 ;  /* 0x0000000415047825 */ /* 0x001fc800078e000e */
[--C-:B------:R-:W-:Y:S01]  /*12f0*/  IMAD.WIDE.U32 R6, R23, 0x4, R14.reuse ;  /* 0x0000000417067825 */ /* 0x100fe200078e000e */
[----:B------:R-:W2:Y:S03]  /*1300*/  LDG.E R20, desc[UR6][R4.64] ;  /* 0x0000000604147981 */ /* 0x000ea6000c1e1900 */
[--C-:B------:R-:W-:Y:S01]  /*1310*/  IMAD.WIDE.U32 R18, R19, 0x4, R14.reuse ;  /* 0x0000000413127825 */ /* 0x100fe200078e000e */
[----:B------:R-:W3:Y:S03]  /*1320*/  LDG.E R10, desc[UR6][R6.64] ;  /* 0x00000006060a7981 */ /* 0x000ee6000c1e1900 */
[----:B------:R-:W-:Y:S01]  /*1330*/  IMAD.WIDE.U32 R28, R29, 0x4, R14 ;  /* 0x000000041d1c7825 */ /* 0x000fe200078e000e */
[----:B------:R0:W4:Y:S01]  /*1340*/  LDG.E R25, desc[UR6][R18.64] ;  /* 0x0000000612197981 */ /* 0x000122000c1e1900 */
[----:B------:R-:W-:-:S02]  /*1350*/  IADD3 R13, PT, PT, R21, 0x2, RZ ;  /* 0x00000002150d7810 */ /* 0x000fc40007ffe0ff */
[----:B------:R-:W-:Y:S01]  /*1360*/  IADD3 R9, PT, PT, R23, 0x2, RZ ;  /* 0x0000000217097810 */ /* 0x000fe20007ffe0ff */
[----:B------:R1:W5:Y:S01]  /*1370*/  LDG.E R16, desc[UR6][R28.64] ;  /* 0x000000061c107981 */ /* 0x000362000c1e1900 */
[----:B------:R-:W-:Y:S01]  /*1380*/  IADD3 R27, PT, PT, R21, 0x3, RZ ;  /* 0x00000003151b7810 */ /* 0x000fe20007ffe0ff */
[----:B------:R-:W-:Y:S01]  /*1390*/  IMAD.WIDE.U32 R12, R13, 0x4, R14 ;  /* 0x000000040d0c7825 */ /* 0x000fe200078e000e */
[----:B------:R-:W-:-:S03]  /*13a0*/  IADD3 R26, PT, PT, R23, 0x3, RZ ;  /* 0x00000003171a7810 */ /* 0x000fc60007ffe0ff */
[--C-:B------:R-:W-:Y:S01]  /*13b0*/  IMAD.WIDE.U32 R8, R9, 0x4, R14.reuse ;  /* 0x0000000409087825 */ /* 0x100fe200078e000e */
[----:B0-----:R-:W-:Y:S01]  /*13c0*/  IADD3 R19, PT, PT, R21, 0x4, RZ ;  /* 0x0000000415137810 */ /* 0x001fe20007ffe0ff */
[----:B------:R-:W5:Y:S02]  /*13d0*/  LDG.E R11, desc[UR6][R12.64] ;  /* 0x000000060c0b7981 */ /* 0x000f64000c1e1900 */
[--C-:B------:R-:W-:Y:S01]  /*13e0*/  IMAD.WIDE.U32 R4, R27, 0x4, R14.reuse ;  /* 0x000000041b047825 */ /* 0x100fe200078e000e */
[----:B-1----:R-:W-:Y:S01]  /*13f0*/  IADD3 R29, PT, PT, R23, 0x4, RZ ;  /* 0x00000004171d7810 */ /* 0x002fe20007ffe0ff */
[----:B------:R-:W5:Y:S02]  /*1400*/  LDG.E R17, desc[UR6][R8.64] ;  /* 0x0000000608117981 */ /* 0x000f64000c1e1900 */
[--C-:B------:R-:W-:Y:S02]  /*1410*/  IMAD.WIDE.U32 R26, R26, 0x4, R14.reuse ;  /* 0x000000041a1a7825 */ /* 0x100fe400078e000e */
[----:B------:R0:W5:Y:S04]  /*1420*/  LDG.E R22, desc[UR6][R4.64] ;  /* 0x0000000604167981 */ /* 0x000168000c1e1900 */
[----:B------:R-:W5:Y:S01]  /*1430*/  LDG.E R7, desc[UR6][R26.64] ;  /* 0x000000061a077981 */ /* 0x000f62000c1e1900 */
[----:B0-----:R-:W-:-:S04]  /*1440*/  IMAD.WIDE.U32 R4, R19, 0x4, R14 ;  /* 0x0000000413047825 */ /* 0x001fc800078e000e */
[--C-:B------:R-:W-:Y:S01]  /*1450*/  IMAD.WIDE.U32 R18, R29, 0x4, R14.reuse ;  /* 0x000000041d127825 */ /* 0x100fe200078e000e */
[----:B------:R0:W5:Y:S04]  /*1460*/  LDG.E R6, desc[UR6][R4.64] ;  /* 0x0000000604067981 */ /* 0x000168000c1e1900 */
[----:B------:R-:W5:Y:S01]  /*1470*/  LDG.E R29, desc[UR6][R18.64] ;  /* 0x00000006121d7981 */ /* 0x000f62000c1e1900 */
[----:B------:R-:W-:Y:S02]  /*1480*/  IADD3 R9, PT, PT, R23, 0x5, RZ ;  /* 0x0000000517097810 */ /* 0x000fe40007ffe0ff */
[C---:B------:R-:W-:Y:S02]  /*1490*/  IADD3 R24, PT, PT, R21.reuse, 0x6, RZ ;  /* 0x0000000615187810 */ /* 0x040fe40007ffe0ff */
[----:B------:R-:W-:Y:S01]  /*14a0*/  IADD3 R13, PT, PT, R21, 0x5, RZ ;  /* 0x00000005150d7810 */ /* 0x000fe20007ffe0ff */
[----:B------:R-:W-:-:S04]  /*14b0*/  IMAD.WIDE.U32 R8, R9, 0x4, R14 ;  /* 0x0000000409087825 */ /* 0x000fc800078e000e */
[--C-:B0-----:R-:W-:Y:S01]  /*14c0*/  IMAD.WIDE.U32 R4, R24, 0x4, R14.reuse ;  /* 0x0000000418047825 */ /* 0x101fe200078e000e */
[----:B------:R-:W5:Y:S03]  /*14d0*/  LDG.E R27, desc[UR6][R8.64] ;  /* 0x00000006081b7981 */ /* 0x000f66000c1e1900 */
[----:B------:R-:W-:Y:S01]  /*14e0*/  IMAD.WIDE.U32 R12, R13, 0x4, R14 ;  /* 0x000000040d0c7825 */ /* 0x000fe200078e000e */
[----:B------:R-:W5:Y:S01]  /*14f0*/  LDG.E R26, desc[UR6][R4.64] ;  /* 0x00000006041a7981 */ /* 0x000f62000c1e1900 */
[----:B------:R-:W-:-:S03]  /*1500*/  IADD3 R24, PT, PT, R23, 0x6, RZ ;  /* 0x0000000617187810 */ /* 0x000fc60007ffe0ff */
[----:B------:R0:W5:Y:S02]  /*1510*/  LDG.E R28, desc[UR6][R12.64] ;  /* 0x000000060c1c7981 */ /* 0x000164000c1e1900 */
[----:B0-----:R-:W-:Y:S01]  /*1520*/  IADD3 R13, PT, PT, R23, 0x7, RZ ;  /* 0x00000007170d7810 */ /* 0x001fe20007ffe0ff */
[----:B--2---:R-:W-:Y:S01]  /*1530*/  FADD R18, RZ, R20 ;  /* 0x00000014ff127221 */ /* 0x004fe20000000000 */
[C---:B------:R-:W-:Y:S01]  /*1540*/  FFMA R4, R20.reuse, R20, RZ ;  /* 0x0000001414047223 */ /* 0x040fe200000000ff */
[-C--:B---3--:R-:W-:Y:S01]  /*1550*/  FFMA R9, R20, R10.reuse, RZ ;  /* 0x0000000a14097223 */ /* 0x088fe200000000ff */
[----:B------:R-:W-:Y:S01]  /*1560*/  FADD R19, RZ, R10 ;  /* 0x0000000aff137221 */ /* 0x000fe20000000000 */
[----:B------:R-:W-:Y:S01]  /*1570*/  FFMA R5, R10, R10, RZ ;  /* 0x0000000a0a057223 */ /* 0x000fe200000000ff */
[----:B----4-:R-:W-:Y:S01]  /*1580*/  FADD R20, R18, R25 ;  /* 0x0000001912147221 */ /* 0x010fe20000000000 */
[C---:B------:R-:W-:Y:S01]  /*1590*/  FFMA R18, R25.reuse, R25, R4 ;  /* 0x0000001919127223 */ /* 0x040fe20000000004 */
[-C--:B-----5:R-:W-:Y:S01]  /*15a0*/  FFMA R10, R25, R16.reuse, R9 ;  /* 0x00000010190a7223 */ /* 0x0a0fe20000000009 */
[----:B------:R-:W-:Y:S01]  /*15b0*/  FADD R12, R19, R16 ;  /* 0x00000010130c7221 */ /* 0x000fe20000000000 */
[----:B------:R-:W-:Y:S01]  /*15c0*/  FFMA R16, R16, R16, R5 ;  /* 0x0000001010107223 */ /* 0x000fe20000000005 */
[----:B------:R-:W-:Y:S01]  /*15d0*/  IMAD.WIDE.U32 R4, R24, 0x4, R14 ;  /* 0x0000000418047825 */ /* 0x000fe200078e000e */
[----:B------:R-:W-:-:S04]  /*15e0*/  IADD3 R9, PT, PT, R21, 0x7, RZ ;  /* 0x0000000715097810 */ /* 0x000fc80007ffe0ff */
[----:B------:R0:W2:Y:S01]  /*15f0*/  LDG.E R25, desc[UR6][R4.64] ;  /* 0x0000000604197981 */ /* 0x0000a2000c1e1900 */
[----:B------:R-:W-:Y:S01]  /*1600*/  FADD R19, R20, R11 ;  /* 0x0000000b14137221 */ /* 0x000fe20000000000 */
[----:B------:R-:W-:Y:S01]  /*1610*/  FFMA R18, R11, R11, R18 ;  /* 0x0000000b0b127223 */ /* 0x000fe20000000012 */
[----:B------:R-:W-:-:S04]  /*1620*/  IMAD.WIDE.U32 R8, R9, 0x4, R14 ;  /* 0x0000000409087825 */ /* 0x000fc800078e000e */
[----:B------:R-:W-:Y:S01]  /*1630*/  FFMA R20, R11, R17, R10 ;  /* 0x000000110b147223 */ /* 0x000fe2000000000a */
[----:B------:R-:W-:Y:S01]  /*1640*/  FADD R10, R12, R17 ;  /* 0x000000110c0a7221 */ /* 0x000fe20000000000 */
[----:B0-----:R-:W-:-:S04]  /*1650*/  IMAD.WIDE.U32 R4, R13, 0x4, R14 ;  /* 0x000000040d047825 */ /* 0x001fc800078e000e */
[----:B------:R-:W-:Y:S01]  /*1660*/  FFMA R16, R17, R17, R16 ;  /* 0x0000001111107223 */ /* 0x000fe20000000010 */
[----:B------:R-:W-:Y:S01]  /*1670*/  FADD R19, R19, R22 ;  /* 0x0000001613137221 */ /* 0x000fe20000000000 */
[C---:B------:R-:W-:Y:S01]  /*1680*/  FFMA R11, R22.reuse, R22, R18 ;  /* 0x00000016160b7223 */ /* 0x040fe20000000012 */
[----:B------:R0:W3:Y:S01]  /*1690*/  LDG.E R24, desc[UR6][R8.64] ;  /* 0x0000000608187981 */ /* 0x0000e2000c1e1900 */
[----:B------:R-:W-:-:S03]  /*16a0*/  FFMA R20, R22, R7, R20 ;  /* 0x0000000716147223 */ /* 0x000fc60000000014 */
[----:B------:R1:W4:Y:S01]  /*16b0*/  LDG.E R13, desc[UR6][R4.64] ;  /* 0x00000006040d7981 */ /* 0x000322000c1e1900 */
[----:B------:R-:W-:Y:S01]  /*16c0*/  FADD R10, R10, R7 ;  /* 0x000000070a0a7221 */ /* 0x000fe20000000000 */
[----:B------:R-:W-:Y:S01]  /*16d0*/  FFMA R7, R7, R7, R16 ;  /* 0x0000000707077223 */ /* 0x000fe20000000010 */
[----:B0-----:R-:W-:Y:S01]  /*16e0*/  FADD R8, R19, R6 ;  /* 0x0000000613087221 */ /* 0x001fe20000000000 */
[----:B-1----:R-:W-:Y:S01]  /*16f0*/  IADD3 R4, PT, PT, R21, 0x8, RZ ;  /* 0x0000000815047810 */ /* 0x002fe20007ffe0ff */
[C---:B------:R-:W-:Y:S01]  /*1700*/  FFMA R9, R6.reuse, R6, R11 ;  /* 0x0000000606097223 */ /* 0x040fe2000000000b */
[----:B------:R-:W-:Y:S01]  /*1710*/  FFMA R6, R6, R29, R20 ;  /* 0x0000001d06067223 */ /* 0x000fe20000000014 */
[----:B------:R-:W-:Y:S02]  /*1720*/  IADD3 R5, PT, PT, R23, 0x8, RZ ;  /* 0x0000000817057810 */ /* 0x000fe40007ffe0ff */
[----:B------:R-:W-:Y:S01]  /*1730*/  IMAD.WIDE.U32 R16, R4, 0x4, R14 ;  /* 0x0000000404107825 */ /* 0x000fe200078e000e */
[----:B------:R-:W-:-:S03]  /*1740*/  IADD3 R20, PT, PT, R21, 0x9, RZ ;  /* 0x0000000915147810 */ /* 0x000fc60007ffe0ff */
[----:B------:R-:W-:Y:S01]  /*1750*/  IMAD.WIDE.U32 R18, R5, 0x4, R14 ;  /* 0x0000000405127825 */ /* 0x000fe200078e000e */
[----:B------:R0:W5:Y:S01]  /*1760*/  LDG.E R12, desc[UR6][R16.64] ;  /* 0x00000006100c7981 */ /* 0x000162000c1e1900 */
[----:B------:R-:W-:-:S03]  /*1770*/  IADD3 R21, PT, PT, R21, 0xa, RZ ;  /* 0x0000000a15157810 */ /* 0x000fc60007ffe0ff */
[----:B------:R1:W5:Y:S01]  /*1780*/  LDG.E R11, desc[UR6][R18.64] ;  /* 0x00000006120b7981 */ /* 0x000362000c1e1900 */
[----:B0-----:R-:W-:Y:S01]  /*1790*/  IMAD.WIDE.U32 R16, R20, 0x4, R14 ;  /* 0x0000000414107825 */ /* 0x001fe200078e000e */
[C---:B------:R-:W-:Y:S02]  /*17a0*/  IADD3 R20, PT, PT, R23.reuse, 0x9, RZ ;  /* 0x0000000917147810 */ /* 0x040fe40007ffe0ff */
[----:B------:R-:W-:-:S03]  /*17b0*/  IADD3 R23, PT, PT, R23, 0xa, RZ ;  /* 0x0000000a17177810 */ /* 0x000fc60007ffe0ff */
[--C-:B-1----:R-:W-:Y:S01]  /*17c0*/  IMAD.WIDE.U32 R18, R20, 0x4, R14.reuse ;  /* 0x0000000414127825 */ /* 0x102fe200078e000e */
[----:B------:R0:W5:Y:S03]  /*17d0*/  LDG.E R16, desc[UR6][R16.64] ;  /* 0x0000000610107981 */ /* 0x000166000c1e1900 */
[--C-:B------:R-:W-:Y:S02]  /*17e0*/  IMAD.WIDE.U32 R20, R21, 0x4, R14.reuse ;  /* 0x0000000415147825 */ /* 0x100fe400078e000e */
[----:B------:R-:W5:Y:S02]  /*17f0*/  LDG.E R19, desc[UR6][R18.64] ;  /* 0x0000000612137981 */ /* 0x000f64000c1e1900 */
[----:B------:R-:W-:Y:S02]  /*1800*/  IMAD.WIDE.U32 R22, R23, 0x4, R14 ;  /* 0x0000000417167825 */ /* 0x000fe400078e000e */
[----:B------:R-:W5:Y:S04]  /*1810*/  LDG.E R20, desc[UR6][R20.64] ;  /* 0x0000000614147981 */ /* 0x000f68000c1e1900 */
[----:B------:R-:W5:Y:S01]  /*1820*/  LDG.E R23, desc[UR6][R22.64] ;  /* 0x0000000616177981 */ /* 0x000f62000c1e1900 */
        /* <DEDUP_REMOVED lines=8> */
[C---:B------:R-:W-:Y:S01]  /*18b0*/  FFMA R9, R26.reuse, R26, R9 ;  /* 0x0000001a1a097223 */ /* 0x040fe20000000009 */
[----:B------:R-:W-:Y:S01]  /*18c0*/  UMOV UR4, 0x65 ;  /* 0x0000006500047882 */ /* 0x000fe20000000000 */
[-C--:B--2---:R-:W-:Y:S01]  /*18d0*/  FFMA R28, R26, R25.reuse, R28 ;  /* 0x000000191a1c7223 */ /* 0x084fe2000000001c */
[----:B------:R-:W-:Y:S01]  /*18e0*/  FADD R10, R10, R25 ;  /* 0x000000190a0a7221 */ /* 0x000fe20000000000 */
[----:B------:R-:W-:Y:S01]  /*18f0*/  FFMA R6, R25, R25, R6 ;  /* 0x0000001919067223 */ /* 0x000fe20000000006 */
[----:B---3--:R-:W-:Y:S01]  /*1900*/  FADD R17, R17, R24 ;  /* 0x0000001811117221 */ /* 0x008fe20000000000 */
[C---:B------:R-:W-:Y:S01]  /*1910*/  FFMA R9, R24.reuse, R24, R9 ;  /* 0x0000001818097223 */ /* 0x040fe20000000009 */
[-C--:B----4-:R-:W-:Y:S01]  /*1920*/  FFMA R28, R24, R13.reuse, R28 ;  /* 0x0000000d181c7223 */ /* 0x090fe2000000001c */
[----:B------:R-:W-:Y:S01]  /*1930*/  FADD R10, R10, R13 ;  /* 0x0000000d0a0a7221 */ /* 0x000fe20000000000 */
[----:B------:R-:W-:Y:S01]  /*1940*/  FFMA R6, R13, R13, R6 ;  /* 0x0000000d0d067223 */ /* 0x000fe20000000006 */
[----:B-----5:R-:W-:Y:S01]  /*1950*/  FADD R17, R17, R12 ;  /* 0x0000000c11117221 */ /* 0x020fe20000000000 */
[C---:B------:R-:W-:Y:S01]  /*1960*/  FFMA R9, R12.reuse, R12, R9 ;  /* 0x0000000c0c097223 */ /* 0x040fe20000000009 */
        /* <DEDUP_REMOVED lines=12> */
[----:B------:R-:W-:-:S07]  /*1a30*/  FFMA R24, R23, R23, R6 ;  /* 0x0000001717187223 */ /* 0x000fce0000000006 */
.L_x_6:
[C---:B------:R-:W-:Y:S02]  /*1a40*/  IADD3 R17, PT, PT, R4.reuse, 0x3, RZ ;  /* 0x0000000304117810 */ /* 0x040fe40007ffe0ff */
[----:B------:R-:W-:Y:S02]  /*1a50*/  IADD3 R11, PT, PT, R5, 0x3, RZ ;  /* 0x00000003050b7810 */ /* 0x000fe40007ffe0ff */
[----:B------:R-:W-:Y:S01]  /*1a60*/  IADD3 R13, PT, PT, R4, 0x4, RZ ;  /* 0x00000004040d7810 */ /* 0x000fe20007ffe0ff */
[----:B------:R-:W-:Y:S01]  /*1a70*/  IMAD.WIDE.U32 R16, R17, 0x4, R14 ;  /* 0x0000000411107825 */ /* 0x000fe200078e000e */
[----:B------:R-:W-:-:S03]  /*1a80*/  IADD3 R9, PT, PT, R5, 0x4, RZ ;  /* 0x0000000405097810 */ /* 0x000fc60007ffe0ff */
[--C-:B------:R-:W-:Y:S01]  /*1a90*/  IMAD.WIDE.U32 R10, R11, 0x4, R14.reuse ;  /* 0x000000040b0a7825 */ /* 0x100fe200078e000e */
[----:B------:R0:W2:Y:S03]  /*1aa0*/  LDG.E R25, desc[UR6][R16.64] ;  /* 0x0000000610197981 */ /* 0x0000a6000c1e1900 */
[--C-:B------:R-:W-:Y:S01]  /*1ab0*/  IMAD.WIDE.U32 R12, R13, 0x4, R14.reuse ;  /* 0x000000040d0c7825 */ /* 0x100fe200078e000e */
[----:B------:R-:W3:Y:S03]  /*1ac0*/  LDG.E R23, desc[UR6][R10.64] ;  /* 0x000000060a177981 */ /* 0x000ee6000c1e1900 */
[----:B------:R-:W-:Y:S01]  /*1ad0*/  IMAD.WIDE.U32 R8, R9, 0x4, R14 ;  /* 0x0000000409087825 */ /* 0x000fe200078e000e */
[----:B------:R-:W-:Y:S01]  /*1ae0*/  IADD3 R27, PT, PT, R5, 0x5, RZ ;  /* 0x00000005051b7810 */ /* 0x000fe20007ffe0ff */
[----:B------:R1:W4:Y:S01]  /*1af0*/  LDG.E R18, desc[UR6][R12.64] ;  /* 0x000000060c127981 */ /* 0x000322000c1e1900 */
[----:B------:R-:W-:-:S02]  /*1b00*/  IADD3 R7, PT, PT, R4, 0x5, RZ ;  /* 0x0000000504077810 */ /* 0x000fc40007ffe0ff */
[----:B0-----:R-:W-:Y:S01]  /*1b10*/  IADD3 R17, PT, PT, R4, 0x6, RZ ;  /* 0x0000000604117810 */ /* 0x001fe20007ffe0ff */
[----:B------:R0:W5:Y:S01]  /*1b20*/  LDG.E R29, desc[UR6][R8.64] ;  /* 0x00000006081d7981 */ /* 0x000162000c1e1900 */
[----:B------:R-:W-:Y:S01]  /*1b30*/  IADD3 R16, PT, PT, R5, 0x6, RZ ;  /* 0x0000000605107810 */ /* 0x000fe20007ffe0ff */
[----:B------:R-:W-:-:S04]  /*1b40*/  IMAD.WIDE.U32 R26, R27, 0x4, R14 ;  /* 0x000000041b1a7825 */ /* 0x000fc800078e000e */
[--C-:B------:R-:W-:Y:S01]  /*1b50*/  IMAD.WIDE.U32 R6, R7, 0x4, R14.reuse ;  /* 0x0000000407067825 */ /* 0x100fe200078e000e */
[----:B-1----:R-:W-:Y:S01]  /*1b60*/  IADD3 R13, PT, PT, R4, 0x7, RZ ;  /* 0x00000007040d7810 */ /* 0x002fe20007ffe0ff */
[----:B------:R-:W5:Y:S02]  /*1b70*/  LDG.E R26, desc[UR6][R26.64] ;  /* 0x000000061a1a7981 */ /* 0x000f64000c1e1900 */
[--C-:B------:R-:W-:Y:S01]  /*1b80*/  IMAD.WIDE.U32 R10, R17, 0x4, R14.reuse ;  /* 0x00000004110a7825 */ /* 0x100fe200078e000e */
[----:B------:R-:W-:Y:S01]  /*1b90*/  IADD3 R17, PT, PT, R5, 0x7, RZ ;  /* 0x0000000705117810 */ /* 0x000fe20007ffe0ff */
[----:B------:R1:W5:Y:S02]  /*1ba0*/  LDG.E R20, desc[UR6][R6.64] ;  /* 0x0000000606147981 */ /* 0x000364000c1e1900 */
[--C-:B0-----:R-:W-:Y:S02]  /*1bb0*/  IMAD.WIDE.U32 R8, R16, 0x4, R14.reuse ;  /* 0x0000000410087825 */ /* 0x101fe400078e000e */
[----:B------:R-:W5:Y:S02]  /*1bc0*/  LDG.E R11, desc[UR6][R10.64] ;  /* 0x000000060a0b7981 */ /* 0x000f64000c1e1900 */
[----:B------:R-:W-:-:S02]  /*1bd0*/  IMAD.WIDE.U32 R12, R13, 0x4, R14 ;  /* 0x000000040d0c7825 */ /* 0x000fc400078e000e */
[----:B------:R-:W5:Y:S02]  /*1be0*/  LDG.E R8, desc[UR6][R8.64] ;  /* 0x0000000608087981 */ /* 0x000f64000c1e1900 */
[----:B-1----:R-:W-:Y:S02]  /*1bf0*/  IMAD.WIDE.U32 R6, R17, 0x4, R14 ;  /* 0x0000000411067825 */ /* 0x002fe400078e000e */
[----:B------:R0:W5:Y:S04]  /*1c00*/  LDG.E R10, desc[UR6][R12.64] ;  /* 0x000000060c0a7981 */ /* 0x000168000c1e1900 */
[----:B------:R-:W5:Y:S01]  /*1c10*/  LDG.E R7, desc[UR6][R6.64] ;  /* 0x0000000606077981 */ /* 0x000f62000c1e1900 */
[----:B------:R-:W-:-:S05]  /*1c20*/  IADD3 R17, PT, PT, R4, 0x8, RZ ;  /* 0x0000000804117810 */ /* 0x000fca0007ffe0ff */
[----:B------:R-:W-:Y:S01]  /*1c30*/  IMAD.WIDE.U32 R16, R17, 0x4, R14 ;  /* 0x0000000411107825 */ /* 0x000fe200078e000e */
[----:B------:R-:W-:-:S04]  /*1c40*/  IADD3 R27, PT, PT, R5, 0x8, RZ ;  /* 0x00000008051b7810 */ /* 0x000fc80007ffe0ff */
[----:B------:R1:W5:Y:S01]  /*1c50*/  LDG.E R6, desc[UR6][R16.64] ;  /* 0x0000000610067981 */ /* 0x000362000c1e1900 */
[----:B0-----:R-:W-:-:S05]  /*1c60*/  IMAD.WIDE.U32 R12, R27, 0x4, R14 ;  /* 0x000000041b0c7825 */ /* 0x001fca00078e000e */
[----:B------:R0:W5:Y:S01]  /*1c70*/  LDG.E R9, desc[UR6][R12.64] ;  /* 0x000000060c097981 */ /* 0x000162000c1e1900 */
[----:B-1----:R-:W-:Y:S02]  /*1c80*/  IADD3 R17, PT, PT, R4, 0x9, RZ ;  /* 0x0000000904117810 */ /* 0x002fe40007ffe0ff */
[----:B0-----:R-:W-:-:S05]  /*1c90*/  IADD3 R13, PT, PT, R5, 0x9, RZ ;  /* 0x00000009050d7810 */ /* 0x001fca0007ffe0ff */
[----:B------:R-:W-:-:S04]  /*1ca0*/  IMAD.WIDE.U32 R12, R13, 0x4, R14 ;  /* 0x000000040d0c7825 */ /* 0x000fc800078e000e */
[C---:B--2---:R-:W-:Y:S01]  /*1cb0*/  FADD R19, R25.reuse, R19 ;  /* 0x0000001319137221 */ /* 0x044fe20000000000 */
[C---:B------:R-:W-:Y:S01]  /*1cc0*/  FFMA R27, R25.reuse, R25, R21 ;  /* 0x00000019191b7223 */ /* 0x040fe20000000015 */
[-C--:B---3--:R-:W-:Y:S01]  /*1cd0*/  FFMA R22, R25, R23.reuse, R22 ;  /* 0x0000001719167223 */ /* 0x088fe20000000016 */
[C---:B------:R-:W-:Y:S01]  /*1ce0*/  FADD R28, R23.reuse, R28 ;  /* 0x0000001c171c7221 */ /* 0x040fe20000000000 */
[----:B------:R-:W-:Y:S01]  /*1cf0*/  FFMA R24, R23, R23, R24 ;  /* 0x0000001717187223 */ /* 0x000fe20000000018 */
[----:B----4-:R-:W-:Y:S01]  /*1d00*/  FADD R21, R19, R18 ;  /* 0x0000001213157221 */ /* 0x010fe20000000000 */
[C---:B------:R-:W-:Y:S01]  /*1d10*/  FFMA R27, R18.reuse, R18, R27 ;  /* 0x00000012121b7223 */ /* 0x040fe2000000001b */
[----:B------:R0:W2:Y:S01]  /*1d20*/  LDG.E R19, desc[UR6][R12.64] ;  /* 0x000000060c137981 */ /* 0x0000a2000c1e1900 */
[----:B-----5:R-:W-:Y:S01]  /*1d30*/  FFMA R25, R18, R29, R22 ;  /* 0x0000001d12197223 */ /* 0x020fe20000000016 */
[----:B------:R-:W-:Y:S01]  /*1d40*/  IMAD.WIDE.U32 R22, R17, 0x4, R14 ;  /* 0x0000000411167825 */ /* 0x000fe200078e000e */
[----:B------:R-:W-:-:S04]  /*1d50*/  IADD3 R17, PT, PT, R4, 0xa, RZ ;  /* 0x0000000a04117810 */ /* 0x000fc80007ffe0ff */
[----:B------:R1:W3:Y:S01]  /*1d60*/  LDG.E R18, desc[UR6][R22.64] ;  /* 0x0000000616127981 */ /* 0x0002e2000c1e1900 */
[----:B0-----:R-:W-:Y:S01]  /*1d70*/  IADD3 R13, PT, PT, R5, 0xa, RZ ;  /* 0x0000000a050d7810 */ /* 0x001fe20007ffe0ff */
[----:B------:R-:W-:-:S04]  /*1d80*/  IMAD.WIDE.U32 R16, R17, 0x4, R14 ;  /* 0x0000000411107825 */ /* 0x000fc800078e000e */
[----:B------:R-:W-:Y:S01]  /*1d90*/  FFMA R25, R20, R26, R25 ;  /* 0x0000001a14197223 */ /* 0x000fe20000000019 */
[----:B-1----:R-:W-:Y:S01]  /*1da0*/  FADD R23, R28, R29 ;  /* 0x0000001d1c177221 */ /* 0x002fe20000000000 */
[----:B------:R-:W-:Y:S01]  /*1db0*/  FFMA R29, R29, R29, R24 ;  /* 0x0000001d1d1d7223 */ /* 0x000fe20000000018 */
[----:B------:R-:W-:Y:S01]  /*1dc0*/  FADD R24, R21, R20 ;  /* 0x0000001415187221 */ /* 0x000fe20000000000 */
[----:B------:R-:W-:Y:S01]  /*1dd0*/  FFMA R28, R20, R20, R27 ;  /* 0x00000014141c7223 */ /* 0x000fe2000000001b */
[----:B------:R-:W-:-:S04]  /*1de0*/  IMAD.WIDE.U32 R20, R13, 0x4, R14 ;  /* 0x000000040d147825 */ /* 0x000fc800078e000e */
[----:B------:R-:W-:Y:S01]  /*1df0*/  FADD R23, R23, R26 ;  /* 0x0000001a17177221 */ /* 0x000fe20000000000 */
[----:B------:R-:W-:Y:S01]  /*1e00*/  FFMA R27, R26, R26, R29 ;  /* 0x0000001a1a1b7223 */ /* 0x000fe2000000001d */
[----:B------:R0:W4:Y:S01]  /*1e10*/  LDG.E R22, desc[UR6][R16.64] ;  /* 0x0000000610167981 */ /* 0x000122000c1e1900 */
[----:B------:R-:W-:Y:S01]  /*1e20*/  FADD R29, R24, R11 ;  /* 0x0000000b181d7221 */ /* 0x000fe20000000000 */
[C---:B------:R-:W-:Y:S01]  /*1e30*/  FFMA R28, R11.reuse, R11, R28 ;  /* 0x0000000b0b1c7223 */ /* 0x040fe2000000001c */
[----:B------:R-:W-:Y:S01]  /*1e40*/  FFMA R25, R11, R8, R25 ;  /* 0x000000080b197223 */ /* 0x000fe20000000019 */
[----:B------:R1:W5:Y:S01]  /*1e50*/  LDG.E R21, desc[UR6][R20.64] ;  /* 0x0000000614157981 */ /* 0x000362000c1e1900 */
[----:B------:R-:W-:Y:S01]  /*1e60*/  FADD R24, R23, R8 ;  /* 0x0000000817187221 */ /* 0x000fe20000000000 */
[----:B------:R-:W-:Y:S01]  /*1e70*/  FADD R29, R29, R10 ;  /* 0x0000000a1d1d7221 */ /* 0x000fe20000000000 */
[C---:B------:R-:W-:Y:S01]  /*1e80*/  FFMA R23, R10.reuse, R10, R28 ;  /* 0x0000000a0a177223 */ /* 0x040fe2000000001c */
[----:B0-----:R-:W-:Y:S01]  /*1e90*/  IADD3 R17, PT, PT, R5, 0xb, RZ ;  /* 0x0000000b05117810 */ /* 0x001fe20007ffe0ff */
[----:B-1----:R-:W-:Y:S01]  /*1ea0*/  FFMA R20, R10, R7, R25 ;  /* 0x000000070a147223 */ /* 0x002fe20000000019 */
[----:B------:R-:W-:-:S03]  /*1eb0*/  MOV R10, R4 ;  /* 0x00000004000a7202 */ /* 0x000fc60000000f00 */
[----:B------:R-:W-:Y:S01]  /*1ec0*/  IMAD.WIDE.U32 R16, R17, 0x4, R14 ;  /* 0x0000000411107825 */ /* 0x000fe200078e000e */
[----:B------:R-:W-:-:S03]  /*1ed0*/  IADD3 R13, PT, PT, R4, 0xb, RZ ;  /* 0x0000000b040d7810 */ /* 0x000fc60007ffe0ff */
[----:B------:R-:W-:Y:S01]  /*1ee0*/  FFMA R26, R8, R8, R27 ;  /* 0x00000008081a7223 */ /* 0x000fe2000000001b */
[----:B------:R-:W-:Y:S02]  /*1ef0*/  IADD3 R27, PT, PT, R10, 0xd, RZ ;  /* 0x0000000d0a1b7810 */ /* 0x000fe40007ffe0ff */
[----:B------:R-:W-:Y:S01]  /*1f00*/  IADD3 R25, PT, PT, R5, 0xd, RZ ;  /* 0x0000000d05197810 */ /* 0x000fe20007ffe0ff */
[----:B------:R-:W-:Y:S01]  /*1f10*/  IMAD.WIDE.U32 R12, R13, 0x4, R14 ;  /* 0x000000040d0c7825 */ /* 0x000fe200078e000e */
[----:B------:R0:W5:Y:S03]  /*1f20*/  LDG.E R17, desc[UR6][R16.64] ;  /* 0x0000000610117981 */ /* 0x000166000c1e1900 */
[----:B------:R-:W-:Y:S01]  /*1f30*/  FADD R8, R24, R7 ;  /* 0x0000000718087221 */ /* 0x000fe20000000000 */
[----:B------:R-:W-:Y:S01]  /*1f40*/  IADD3 R4, PT, PT, R4, 0xc, RZ ;  /* 0x0000000c04047810 */ /* 0x000fe20007ffe0ff */
[----:B------:R-:W-:Y:S01]  /*1f50*/  IMAD.WIDE.U32 R24, R25, 0x4, R14 ;  /* 0x0000000419187825 */ /* 0x000fe200078e000e */
[C---:B------:R-:W-:Y:S01]  /*1f60*/  IADD3 R11, PT, PT, R5.reuse, 0xe, RZ ;  /* 0x0000000e050b7810 */ /* 0x040fe20007ffe0ff */
[----:B------:R1:W5:Y:S01]  /*1f70*/  LDG.E R12, desc[UR6][R12.64] ;  /* 0x000000060c0c7981 */ /* 0x000362000c1e1900 */
[----:B------:R-:W-:Y:S01]  /*1f80*/  IADD3 R5, PT, PT, R5, 0xc, RZ ;  /* 0x0000000c05057810 */ /* 0x000fe20007ffe0ff */
[----:B0-----:R-:W-:Y:S01]  /*1f90*/  FFMA R16, R7, R7, R26 ;  /* 0x0000000707107223 */ /* 0x001fe2000000001a */
[----:B------:R-:W-:-:S04]  /*1fa0*/  IMAD.WIDE.U32 R26, R27, 0x4, R14 ;  /* 0x000000041b1a7825 */ /* 0x000fc800078e000e */
[----:B-1----:R-:W-:Y:S01]  /*1fb0*/  FADD R13, R29, R6 ;  /* 0x000000061d0d7221 */ /* 0x002fe20000000000 */
[----:B------:R-:W-:Y:S01]  /*1fc0*/  IMAD.WIDE.U32 R28, R4, 0x4, R14 ;  /* 0x00000004041c7825 */ /* 0x000fe200078e000e */
[----:B------:R-:W5:Y:S01]  /*1fd0*/  LDG.E R27, desc[UR6][R26.64] ;  /* 0x000000061a1b7981 */ /* 0x000f62000c1e1900 */
[----:B------:R-:W-:Y:S02]  /*1fe0*/  IADD3 R7, PT, PT, R10, 0xe, RZ ;  /* 0x0000000e0a077810 */ /* 0x000fe40007ffe0ff */
[C---:B------:R-:W-:Y:S02]  /*1ff0*/  FFMA R23, R6.reuse, R6, R23 ;  /* 0x0000000606177223 */ /* 0x040fe40000000017 */
[----:B------:R-:W5:Y:S04]  /*2000*/  LDG.E R28, desc[UR6][R28.64] ;  /* 0x000000061c1c7981 */ /* 0x000f68000c1e1900 */
[----:B------:R0:W5:Y:S01]  /*2010*/  LDG.E R26, desc[UR6][R24.64] ;  /* 0x00000006181a7981 */ /* 0x000162000c1e1900 */
[----:B------:R-:W-:Y:S01]  /*2020*/  FFMA R20, R6, R9, R20 ;  /* 0x0000000906147223 */ /* 0x000fe20000000014 */
[----:B------:R-:W-:-:S04]  /*2030*/  IMAD.WIDE.U32 R6, R7, 0x4, R14 ;  /* 0x0000000407067825 */ /* 0x000fc800078e000e */
[--C-:B------:R-:W-:Y:S02]  /*2040*/  IMAD.WIDE.U32 R10, R11, 0x4, R14.reuse ;  /* 0x000000040b0a7825 */ /* 0x100fe400078e000e */
[----:B------:R4:W5:Y:S02]  /*2050*/  LDG.E R6, desc[UR6][R6.64] ;  /* 0x0000000606067981 */ /* 0x000964000c1e1900 */
[----:B0-----:R-:W-:Y:S02]  /*2060*/  IMAD.WIDE.U32 R24, R5, 0x4, R14 ;  /* 0x0000000405187825 */ /* 0x001fe400078e000e */
[----:B------:R0:W5:Y:S04]  /*2070*/  LDG.E R11, desc[UR6][R10.64] ;  /* 0x000000060a0b7981 */ /* 0x000168000c1e1900 */
[----:B------:R-:W5:Y:S01]  /*2080*/  LDG.E R29, desc[UR6][R24.64] ;  /* 0x00000006181d7981 */ /* 0x000f62000c1e1900 */
[----:B------:R-:W-:Y:S01]  /*2090*/  FADD R8, R8, R9 ;  /* 0x0000000908087221 */ /* 0x000fe20000000000 */
[----:B------:R-:W-:Y:S01]  /*20a0*/  FFMA R16, R9, R9, R16 ;  /* 0x0000000909107223 */ /* 0x000fe20000000010 */
[----:B------:R-:W-:-:S04]  /*20b0*/  UIADD3 UR4, UPT, UPT, UR4, 0xc, URZ ;  /* 0x0000000c04047890 */ /* 0x000fc8000fffe0ff */
[----:B------:R-:W-:Y:S01]  /*20c0*/  UISETP.NE.AND UP0, UPT, UR4, 0xb9, UPT ;  /* 0x000000b90400788c */ /* 0x000fe2000bf05270 */
[----:B--2---:R-:W-:Y:S01]  /*20d0*/  FADD R8, R8, R19 ;  /* 0x0000001308087221 */ /* 0x004fe20000000000 */
[-C--:B------:R-:W-:Y:S01]  /*20e0*/  FFMA R16, R19, R19.reuse, R16 ;  /* 0x0000001313107223 */ /* 0x080fe20000000010 */
[----:B---3--:R-:W-:Y:S01]  /*20f0*/  FADD R13, R13, R18 ;  /* 0x000000120d0d7221 */ /* 0x008fe20000000000 */
[C---:B------:R-:W-:Y:S01]  /*2100*/  FFMA R23, R18.reuse, R18, R23 ;  /* 0x0000001212177223 */ /* 0x040fe20000000017 */
[----:B------:R-:W-:Y:S02]  /*2110*/  FFMA R20, R18, R19, R20 ;  /* 0x0000001312147223 */ /* 0x000fe40000000014 */
[----:B----4-:R-:W-:Y:S01]  /*2120*/  FADD R7, R13, R22 ;  /* 0x000000160d077221 */ /* 0x010fe20000000000 */
[C---:B------:R-:W-:Y:S01]  /*2130*/  FFMA R9, R22.reuse, R22, R23 ;  /* 0x0000001616097223 */ /* 0x040fe20000000017 */
[-C--:B-----5:R-:W-:Y:S01]  /*2140*/  FFMA R20, R22, R21.reuse, R20 ;  /* 0x0000001516147223 */ /* 0x0a0fe20000000014 */
[----:B------:R-:W-:Y:S01]  /*2150*/  FADD R8, R8, R21 ;  /* 0x0000001508087221 */ /* 0x000fe20000000000 */
[----:B0-----:R-:W-:-:S03]  /*2160*/  FFMA R10, R21, R21, R16 ;  /* 0x00000015150a7223 */ /* 0x001fc60000000010 */
[C---:B------:R-:W-:Y:S01]  /*2170*/  FADD R8, R17.reuse, R8 ;  /* 0x0000000811087221 */ /* 0x040fe20000000000 */
[-C--:B------:R-:W-:Y:S01]  /*2180*/  FFMA R10, R17, R17.reuse, R10 ;  /* 0x00000011110a7223 */ /* 0x080fe2000000000a */
[C---:B------:R-:W-:Y:S01]  /*2190*/  FADD R7, R12.reuse, R7 ;  /* 0x000000070c077221 */ /* 0x040fe20000000000 */
[C---:B------:R-:W-:Y:S01]  /*21a0*/  FFMA R9, R12.reuse, R12, R9 ;  /* 0x0000000c0c097223 */ /* 0x040fe20000000009 */
[----:B------:R-:W-:Y:S02]  /*21b0*/  FFMA R12, R12, R17, R20 ;  /* 0x000000110c0c7223 */ /* 0x000fe40000000014 */
[----:B------:R-:W-:Y:S01]  /*21c0*/  FADD R16, R7, R28 ;  /* 0x0000001c07107221 */ /* 0x000fe20000000000 */
[----:B------:R-:W-:-:S03]  /*21d0*/  FFMA R18, R28, R28, R9 ;  /* 0x0000001c1c127223 */ /* 0x000fc60000000009 */
[----:B------:R-:W-:Y:S01]  /*21e0*/  FADD R19, R16, R27 ;  /* 0x0000001b10137221 */ /* 0x000fe20000000000 */
[----:B------:R-:W-:Y:S01]  /*21f0*/  FFMA R21, R27, R27, R18 ;  /* 0x0000001b1b157223 */ /* 0x000fe20000000012 */
[-C--:B------:R-:W-:Y:S01]  /*2200*/  FFMA R9, R28, R29.reuse, R12 ;  /* 0x0000001d1c097223 */ /* 0x080fe2000000000c */
[----:B------:R-:W-:Y:S01]  /*2210*/  FADD R7, R8, R29 ;  /* 0x0000001d08077221 */ /* 0x000fe20000000000 */
[----:B------:R-:W-:Y:S02]  /*2220*/  FFMA R29, R29, R29, R10 ;  /* 0x0000001d1d1d7223 */ /* 0x000fe4000000000a */
        /* <DEDUP_REMOVED lines=21> */
[----:B------:R-:W-:-:S07]  /*2380*/  MOV R10, 0x23a0 ;  /* 0x000023a0000a7802 */ /* 0x000fce0000000f00 */
[----:B------:R-:W-:Y:S05]  /*2390*/  CALL.REL.NOINC `($__internal_0_$__cuda_sm20_sqrt_rn_f32_slowpath) ;  /* 0x0000000000c07944 */ /* 0x000fea0003c00000 */
[----:B------:R-:W-:Y:S01]  /*23a0*/  MOV R5, R6 ;  /* 0x0000000600057202 */ /* 0x000fe20000000f00 */
[----:B------:R-:W-:Y:S06]  /*23b0*/  BRA `(.L_x_9) ;  /* 0x0000000000107947 */ /* 0x000fec0003800000 */
.L_x_8:
[----:B------:R-:W-:Y:S01]  /*23c0*/  FMUL.FTZ R5, R4, R7 ;  /* 0x0000000704057220 */ /* 0x000fe20000410000 */
[----:B------:R-:W-:-:S03]  /*23d0*/  FMUL.FTZ R6, R7, 0.5 ;  /* 0x3f00000007067820 */ /* 0x000fc60000410000 */
[----:B------:R-:W-:-:S04]  /*23e0*/  FFMA R4, -R5, R5, R4 ;  /* 0x0000000505047223 */ /* 0x000fc80000000104 */
[----:B------:R-:W-:-:S07]  /*23f0*/  FFMA R5, R4, R6, R5 ;  /* 0x0000000604057223 */ /* 0x000fce0000000005 */
.L_x_9:
[----:B------:R-:W-:Y:S05]  /*2400*/  BSYNC.RECONVERGENT B0 ;  /* 0x0000000000007941 */ /* 0x000fea0003800200 */
.L_x_7:
        /* <DEDUP_REMOVED lines=13> */
.L_x_11:
[----:B------:R-:W-:Y:S05]  /*24e0*/  BSYNC.RECONVERGENT B0 ;  /* 0x0000000000007941 */ /* 0x000fea0003800200 */
.L_x_10:
[----:B------:R-:W-:Y:S01]  /*24f0*/  ISETP.NE.AND P0, PT, R0, RZ, PT ;  /* 0x000000ff0000720c */ /* 0x000fe20003f05270 */
[----:B------:R-:W-:Y:S01]  /*2500*/  BSSY.RECONVERGENT B0, `(.L_x_12) ;  /* 0x000000e000007945 */ /* 0x000fe20003800200 */
[----:B------:R-:W-:-:S11]  /*2510*/  IADD3 R9, PT, PT, R3, -0x1, RZ ;  /* 0xffffffff03097810 */ /* 0x000fd60007ffe0ff */
[----:B------:R-:W-:Y:S05]  /*2520*/  @!P0 BRA `(.L_x_13) ;  /* 0x00000000002c8947 */ /* 0x000fea0003800000 */
[----:B------:R-:W0:Y:S01]  /*2530*/  LDCU UR5, c[0x0][0x380] ;  /* 0x00007000ff0577ac */ /* 0x000e220008000800 */
[----:B------:R-:W-:-:S05]  /*2540*/  HFMA2 R5, -RZ, RZ, 0, 5.9604644775390625e-08 ;  /* 0x00000001ff057431 */ /* 0x000fca00000001ff */
[----:B------:R-:W-:-:S04]  /*2550*/  VIADDMNMX.U32 R0, R0, R5, 0x2, !PT ;  /* 0x0000000200007446 */ /* 0x000fc80007800005 */
[C---:B------:R-:W-:Y:S02]  /*2560*/  IADD3 R6, PT, PT, R0.reuse, -0x2, RZ ;  /* 0xfffffffe00067810 */ /* 0x040fe40007ffe0ff */
[----:B------:R-:W-:Y:S01]  /*2570*/  IADD3 R5, PT, PT, R0, -0x3, RZ ;  /* 0xfffffffd00057810 */ /* 0x000fe20007ffe0ff */
[----:B0-----:R-:W-:Y:S02]  /*2580*/  UIADD3 UR4, UPT, UPT, UR5, -0x3, URZ ;  /* 0xfffffffd05047890 */ /* 0x001fe4000fffe0ff */
[----:B------:R-:W-:Y:S02]  /*2590*/  IADD3 R3, PT, PT, R3, UR5, RZ ;  /* 0x0000000503037c10 */ /* 0x000fe4000fffe0ff */
[----:B------:R-:W-:-:S04]  /*25a0*/  IMAD.WIDE.U32 R4, R6, R5, RZ ;  /* 0x0000000506047225 */ /* 0x000fc800078e00ff */
[----:B------:R-:W-:Y:S01]  /*25b0*/  IMAD R3, R6, UR4, R3 ;  /* 0x0000000406037c24 */ /* 0x000fe2000f8e0203 */
[----:B------:R-:W-:-:S04]  /*25c0*/  SHF.R.U64 R4, R4, 0x1, R5 ;  /* 0x0000000104047819 */ /* 0x000fc80000001205 */
[----:B------:R-:W-:-:S07]  /*25d0*/  IADD3 R9, PT, PT, R3, -0x3, -R4 ;  /* 0xfffffffd03097810 */ /* 0x000fce0007ffe804 */
.L_x_13:
[----:B------:R-:W-:Y:S05]  /*25e0*/  BSYNC.RECONVERGENT B0 ;  /* 0x0000000000007941 */ /* 0x000fea0003800200 */
.L_x_12:
[----:B------:R-:W0:Y:S02]  /*25f0*/  LDCU UR4, c[0x0][0x380] ;  /* 0x00007000ff0477ac */ /* 0x000e240008000800 */
[----:B0-----:R-:W-:-:S04]  /*2600*/  UIMAD UR4, UR4, UR4, -0x1 ;  /* 0xffffffff040474a4 */ /* 0x001fc8000f8e0204 */
[----:B------:R-:W-:-:S06]  /*2610*/  USHF.R.U32.HI UR4, URZ, 0x1, UR4 ;  /* 0x00000001ff047899 */ /* 0x000fcc0008011604 */
[----:B------:R-:W-:-:S13]  /*2620*/  ISETP.GE.U32.AND P0, PT, R9, UR4, PT ;  /* 0x0000000409007c0c */ /* 0x000fda000bf06070 */
[----:B------:R-:W-:Y:S05]  /*2630*/  @P0 EXIT ;  /* 0x000000000000094d */ /* 0x000fea0003800000 */
[----:B------:R-:W0:Y:S01]  /*2640*/  LDC.64 R4, c[0x0][0x398] ;  /* 0x0000e600ff047b82 */ /* 0x000e220000000a00 */
[----:B------:R-:W-:-:S04]  /*2650*/  FADD R7, R7, R2 ;  /* 0x0000000207077221 */ /* 0x000fc80000000000 */
[----:B------:R-:W-:Y:S01]  /*2660*/  FMUL R7, R7, 0.5 ;  /* 0x3f00000007077820 */ /* 0x000fe20000400000 */
[----:B0-----:R-:W-:-:S05]  /*2670*/  IMAD.WIDE.U32 R2, R9, 0x4, R4 ;  /* 0x0000000409027825 */ /* 0x001fca00078e0004 */
[----:B------:R-:W-:Y:S01]  /*2680*/  STG.E desc[UR6][R2.64], R7 ;  /* 0x0000000702007986 */ /* 0x000fe2000c101906 */
[----:B------:R-:W-:Y:S05]  /*2690*/  EXIT ;  /* 0x000000000000794d */ /* 0x000fea0003800000 */
        .weak           $__internal_0_$__cuda_sm20_sqrt_rn_f32_slowpath
        .type           $__internal_0_$__cuda_sm20_sqrt_rn_f32_slowpath,@function
        .size           $__internal_0_$__cuda_sm20_sqrt_rn_f32_slowpath,($__internal_1_$__cuda_sm3x_div_rn_noftz_f32_slowpath - $__internal_0_$__cuda_sm20_sqrt_rn_f32_slowpath)
$__internal_0_$__cuda_sm20_sqrt_rn_f32_slowpath:
[----:B------:R-:W-:-:S13]  /*26a0*/  LOP3.LUT P0, RZ, R4, 0x7fffffff, RZ, 0xc0, !PT ;  /* 0x7fffffff04ff7812 */ /* 0x000fda000780c0ff */
[----:B------:R-:W-:Y:S01]  /*26b0*/  @!P0 MOV R5, R4 ;  /* 0x0000000400058202 */ /* 0x000fe20000000f00 */
[----:B------:R-:W-:Y:S06]  /*26c0*/  @!P0 BRA `(.L_x_14) ;  /* 0x0000000000408947 */ /* 0x000fec0003800000 */
[----:B------:R-:W-:-:S13]  /*26d0*/  FSETP.GEU.FTZ.AND P0, PT, R4, RZ, PT ;  /* 0x000000ff0400720b */ /* 0x000fda0003f1e000 */
[----:B------:R-:W-:Y:S01]  /*26e0*/  @!P0 MOV R5, 0x7fffffff ;  /* 0x7fffffff00058802 */ /* 0x000fe20000000f00 */
[----:B------:R-:W-:Y:S06]  /*26f0*/  @!P0 BRA `(.L_x_14) ;  /* 0x0000000000348947 */ /* 0x000fec0003800000 */
[----:B------:R-:W-:-:S13]  /*2700*/  FSETP.GTU.FTZ.AND P0, PT, |R4|, +INF , PT ;  /* 0x7f8000000400780b */ /* 0x000fda0003f1c200 */
[----:B------:R-:W-:Y:S01]  /*2710*/  @P0 FADD.FTZ R5, R4, 1 ;  /* 0x3f80000004050421 */ /* 0x000fe20000010000 */
[----:B------:R-:W-:Y:S06]  /*2720*/  @P0 BRA `(.L_x_14) ;  /* 0x0000000000280947 */ /* 0x000fec0003800000 */
[----:B------:R-:W-:-:S13]  /*2730*/  FSETP.NEU.FTZ.AND P0, PT, |R4|, +INF , PT ;  /* 0x7f8000000400780b */ /* 0x000fda0003f1d200 */
[----:B------:R-:W-:-:S04]  /*2740*/  @P0 FFMA R6, R4, 1.84467440737095516160e+19, RZ ;  /* 0x5f80000004060823 */ /* 0x000fc800000000ff */
[----:B------:R-:W0:Y:S02]  /*2750*/  @P0 MUFU.RSQ R5, R6 ;  /* 0x0000000600050308 */ /* 0x000e240000001400 */
[----:B0-----:R-:W-:Y:S01]  /*2760*/  @P0 FMUL.FTZ R7, R6, R5 ;  /* 0x0000000506070220 */ /* 0x001fe20000410000 */
[----:B------:R-:W-:Y:S01]  /*2770*/  @P0 FMUL.FTZ R9, R5, 0.5 ;  /* 0x3f00000005090820 */ /* 0x000fe20000410000 */
[----:B------:R-:W-:Y:S02]  /*2780*/  @!P0 MOV R5, R4 ;  /* 0x0000000400058202 */ /* 0x000fe40000000f00 */
[----:B------:R-:W-:-:S04]  /*2790*/  @P0 FADD.FTZ R8, -R7, -RZ ;  /* 0x800000ff07080221 */ /* 0x000fc80000010100 */
[----:B------:R-:W-:-:S04]  /*27a0*/  @P0 FFMA R8, R7, R8, R6 ;  /* 0x0000000807080223 */ /* 0x000fc80000000006 */
[----:B------:R-:W-:-:S04]  /*27b0*/  @P0 FFMA R8, R8, R9, R7 ;  /* 0x0000000908080223 */ /* 0x000fc80000000007 */
[----:B------:R-:W-:-:S07]  /*27c0*/  @P0 FMUL.FTZ R5, R8, 2.3283064365386962891e-10 ;  /* 0x2f80000008050820 */ /* 0x000fce0000410000 */
.L_x_14:
[----:B------:R-:W-:Y:S01]  /*27d0*/  MOV R6, R5 ;  /* 0x0000000500067202 */ /* 0x000fe20000000f00 */
[----:B------:R-:W-:Y:S01]  /*27e0*/  HFMA2 R5, -RZ, RZ, 0, 0 ;  /* 0x00000000ff057431 */ /* 0x000fe200000001ff */
[----:B------:R-:W-:-:S04]  /*27f0*/  MOV R4, R10 ;  /* 0x0000000a00047202 */ /* 0x000fc80000000f00 */
[----:B------:R-:W-:Y:S05]  /*2800*/  RET.REL.NODEC R4 `(_Z7pearsonjjjjPfS_) ;  /* 0xffffffd404fc7950 */ /* 0x000fea0003c3ffff */
        .weak           $__internal_1_$__cuda_sm3x_div_rn_noftz_f32_slowpath
        .type           $__internal_1_$__cuda_sm3x_div_rn_noftz_f32_slowpath,@function
        .size           $__internal_1_$__cuda_sm3x_div_rn_noftz_f32_slowpath,(.L_x_28 - $__internal_1_$__cuda_sm3x_div_rn_noftz_f32_slowpath)
$__internal_1_$__cuda_sm3x_div_rn_noftz_f32_slowpath:
[----:B------:R-:W-:Y:S01]  /*2810*/  SHF.R.U32.HI R8, RZ, 0x17, R5 ;  /* 0x00000017ff087819 */ /* 0x000fe20000011605 */
[----:B------:R-:W-:Y:S01]  /*2820*/  BSSY.RECONVERGENT B1, `(.L_x_15) ;  /* 0x0000062000017945 */ /* 0x000fe20003800200 */
[----:B------:R-:W-:Y:S02]  /*2830*/  SHF.R.U32.HI R7, RZ, 0x17, R4 ;  /* 0x00000017ff077819 */ /* 0x000fe40000011604 */
[----:B------:R-:W-:Y:S02]  /*2840*/  LOP3.LUT R12, R8, 0xff, RZ, 0xc0, !PT ;  /* 0x000000ff080c7812 */ /* 0x000fe400078ec0ff */
[----:B------:R-:W-:Y:S02]  /*2850*/  LOP3.LUT R10, R7, 0xff, RZ, 0xc0, !PT ;  /* 0x000000ff070a7812 */ /* 0x000fe400078ec0ff */
[----:B------:R-:W-:Y:S02]  /*2860*/  IADD3 R9, PT, PT, R12, -0x1, RZ ;  /* 0xffffffff0c097810 */ /* 0x000fe40007ffe0ff */
[----:B------:R-:W-:-:S02]  /*2870*/  IADD3 R8, PT, PT, R10, -0x1, RZ ;  /* 0xffffffff0a087810 */ /* 0x000fc40007ffe0ff */
[----:B------:R-:W-:-:S04]  /*2880*/  ISETP.GT.U32.AND P0, PT, R9, 0xfd, PT ;  /* 0x000000fd0900780c */ /* 0x000fc80003f04070 */
[----:B------:R-:W-:-:S13]  /*2890*/  ISETP.GT.U32.OR P0, PT, R8, 0xfd, P0 ;  /* 0x000000fd0800780c */ /* 0x000fda0000704470 */
[----:B------:R-:W-:Y:S01]  /*28a0*/  @!P0 MOV R7, RZ ;  /* 0x000000ff00078202 */ /* 0x000fe20000000f00 */
[----:B------:R-:W-:Y:S06]  /*28b0*/  @!P0 BRA `(.L_x_16) ;  /* 0x00000000005c8947 */ /* 0x000fec0003800000 */
[----:B------:R-:W-:Y:S02]  /*28c0*/  FSETP.GTU.FTZ.AND P0, PT, |R4|, +INF , PT ;  /* 0x7f8000000400780b */ /* 0x000fe40003f1c200 */
[----:B------:R-:W-:-:S04]  /*28d0*/  FSETP.GTU.FTZ.AND P1, PT, |R5|, +INF , PT ;  /* 0x7f8000000500780b */ /* 0x000fc80003f3c200 */
[----:B------:R-:W-:-:S13]  /*28e0*/  PLOP3.LUT P0, PT, P0, P1, PT, 0xf8, 0x8f ;  /* 0x00000000008f781c */ /* 0x000fda0000703f70 */
[----:B------:R-:W-:Y:S05]  /*28f0*/  @P0 BRA `(.L_x_17) ;  /* 0x00000004004c0947 */ /* 0x000fea0003800000 */
[----:B------:R-:W-:-:S13]  /*2900*/  LOP3.LUT P0, RZ, R5, 0x7fffffff, R4, 0xc8, !PT ;  /* 0x7fffffff05ff7812 */ /* 0x000fda000780c804 */
[----:B------:R-:W-:Y:S05]  /*2910*/  @!P0 BRA `(.L_x_18) ;  /* 0x00000004003c8947 */ /* 0x000fea0003800000 */
[C---:B------:R-:W-:Y:S02]  /*2920*/  FSETP.NEU.FTZ.AND P2, PT, |R4|.reuse, +INF , PT ;  /* 0x7f8000000400780b */ /* 0x040fe40003f5d200 */
[----:B------:R-:W-:Y:S02]  /*2930*/  FSETP.NEU.FTZ.AND P1, PT, |R5|, +INF , PT ;  /* 0x7f8000000500780b */ /* 0x000fe40003f3d200 */
[----:B------:R-:W-:-:S11]  /*2940*/  FSETP.NEU.FTZ.AND P0, PT, |R4|, +INF , PT ;  /* 0x7f8000000400780b */ /* 0x000fd60003f1d200 */
[----:B------:R-:W-:Y:S05]  /*2950*/  @!P1 BRA !P2, `(.L_x_18) ;  /* 0x00000004002c9947 */ /* 0x000fea0005000000 */
[----:B------:R-:W-:-:S04]  /*2960*/  LOP3.LUT P2, RZ, R4, 0x7fffffff, RZ, 0xc0, !PT ;  /* 0x7fffffff04ff7812 */ /* 0x000fc8000784c0ff */
[----:B------:R-:W-:-:S13]  /*2970*/  PLOP3.LUT P1, PT, P1, P2, PT, 0x2f, 0xf2 ;  /* 0x0000000000f2781c */ /* 0x000fda0000f24577 */
[----:B------:R-:W-:Y:S05]  /*2980*/  @P1 BRA `(.L_x_19) ;  /* 0x0000000400181947 */ /* 0x000fea0003800000 */
[----:B------:R-:W-:-:S04]  /*2990*/  LOP3.LUT P1, RZ, R5, 0x7fffffff, RZ, 0xc0, !PT ;  /* 0x7fffffff05ff7812 */ /* 0x000fc8000782c0ff */
[----:B------:R-:W-:-:S13]  /*29a0*/  PLOP3.LUT P0, PT, P0, P1, PT, 0x2f, 0xf2 ;  /* 0x0000000000f2781c */ /* 0x000fda0000702577 */
[----:B------:R-:W-:Y:S05]  /*29b0*/  @P0 BRA `(.L_x_20) ;  /* 0x0000000400000947 */ /* 0x000fea0003800000 */
[----:B------:R-:W-:Y:S02]  /*29c0*/  ISETP.GE.AND P0, PT, R8, RZ, PT ;  /* 0x000000ff0800720c */ /* 0x000fe40003f06270 */
[----:B------:R-:W-:-:S11]  /*29d0*/  ISETP.GE.AND P1, PT, R9, RZ, PT ;  /* 0x000000ff0900720c */ /* 0x000fd60003f26270 */
[----:B------:R-:W-:Y:S01]  /*29e0*/  @P0 MOV R7, RZ ;  /* 0x000000ff00070202 */ /* 0x000fe20000000f00 */
[----:B------:R-:W-:Y:S01]  /*29f0*/  @!P0 FFMA R4, R4, 1.84467440737095516160e+19, RZ ;  /* 0x5f80000004048823 */ /* 0x000fe200000000ff */
[----:B------:R-:W-:Y:S01]  /*2a00*/  @!P0 MOV R7, 0xffffffc0 ;  /* 0xffffffc000078802 */ /* 0x000fe20000000f00 */
[----:B------:R-:W-:-:S03]  /*2a10*/  @!P1 FFMA R5, R5, 1.84467440737095516160e+19, RZ ;  /* 0x5f80000005059823 */ /* 0x000fc600000000ff */
[----:B------:R-:W-:-:S07]  /*2a20*/  @!P1 IADD3 R7, PT, PT, R7, 0x40, RZ ;  /* 0x0000004007079810 */ /* 0x000fce0007ffe0ff */
.L_x_16:
[----:B------:R-:W-:Y:S01]  /*2a30*/  LEA R8, R12, 0xc0800000, 0x17 ;  /* 0xc08000000c087811 */ /* 0x000fe200078eb8ff */
[----:B------:R-:W-:Y:S03]  /*2a40*/  BSSY.RECONVERGENT B2, `(.L_x_21) ;  /* 0x0000036000027945 */ /* 0x000fe60003800200 */
[----:B------:R-:W-:Y:S02]  /*2a50*/  IADD3 R8, PT, PT, -R8, R5, RZ ;  /* 0x0000000508087210 */ /* 0x000fe40007ffe1ff */
[----:B------:R-:W-:Y:S02]  /*2a60*/  IADD3 R5, PT, PT, R10, -0x7f, RZ ;  /* 0xffffff810a057810 */ /* 0x000fe40007ffe0ff */
[----:B------:R0:W1:Y:S01]  /*2a70*/  MUFU.RCP R9, R8 ;  /* 0x0000000800097308 */ /* 0x0000620000001000 */
[----:B------:R-:W-:Y:S02]  /*2a80*/  FADD.FTZ R11, -R8, -RZ ;  /* 0x800000ff080b7221 */ /* 0x000fe40000010100 */
[C---:B------:R-:W-:Y:S01]  /*2a90*/  IMAD R4, R5.reuse, -0x800000, R4 ;  /* 0xff80000005047824 */ /* 0x040fe200078e0204 */
[----:B0-----:R-:W-:-:S04]  /*2aa0*/  IADD3 R8, PT, PT, R5, 0x7f, -R12 ;  /* 0x0000007f05087810 */ /* 0x001fc80007ffe80c */
[----:B------:R-:W-:Y:S01]  /*2ab0*/  IADD3 R8, PT, PT, R8, R7, RZ ;  /* 0x0000000708087210 */ /* 0x000fe20007ffe0ff */
[----:B-1----:R-:W-:-:S04]  /*2ac0*/  FFMA R10, R9, R11, 1 ;  /* 0x3f800000090a7423 */ /* 0x002fc8000000000b */
[----:B------:R-:W-:-:S04]  /*2ad0*/  FFMA R14, R9, R10, R9 ;  /* 0x0000000a090e7223 */ /* 0x000fc80000000009 */
[----:B------:R-:W-:-:S04]  /*2ae0*/  FFMA R9, R4, R14, RZ ;  /* 0x0000000e04097223 */ /* 0x000fc800000000ff */
[----:B------:R-:W-:-:S04]  /*2af0*/  FFMA R10, R11, R9, R4 ;  /* 0x000000090b0a7223 */ /* 0x000fc80000000004 */
[----:B------:R-:W-:-:S04]  /*2b00*/  FFMA R9, R14, R10, R9 ;  /* 0x0000000a0e097223 */ /* 0x000fc80000000009 */
[----:B------:R-:W-:-:S04]  /*2b10*/  FFMA R10, R11, R9, R4 ;  /* 0x000000090b0a7223 */ /* 0x000fc80000000004 */
[----:B------:R-:W-:-:S05]  /*2b20*/  FFMA R4, R14, R10, R9 ;  /* 0x0000000a0e047223 */ /* 0x000fca0000000009 */
[----:B------:R-:W-:-:S04]  /*2b30*/  SHF.R.U32.HI R5, RZ, 0x17, R4 ;  /* 0x00000017ff057819 */ /* 0x000fc80000011604 */
[----:B------:R-:W-:-:S04]  /*2b40*/  LOP3.LUT R5, R5, 0xff, RZ, 0xc0, !PT ;  /* 0x000000ff05057812 */ /* 0x000fc800078ec0ff */
[----:B------:R-:W-:-:S04]  /*2b50*/  IADD3 R11, PT, PT, R5, R8, RZ ;  /* 0x00000008050b7210 */ /* 0x000fc80007ffe0ff */
[----:B------:R-:W-:-:S04]  /*2b60*/  IADD3 R5, PT, PT, R11, -0x1, RZ ;  /* 0xffffffff0b057810 */ /* 0x000fc80007ffe0ff */
[----:B------:R-:W-:-:S13]  /*2b70*/  ISETP.GE.U32.AND P0, PT, R5, 0xfe, PT ;  /* 0x000000fe0500780c */ /* 0x000fda0003f06070 */
[----:B------:R-:W-:Y:S05]  /*2b80*/  @!P0 BRA `(.L_x_22) ;  /* 0x0000000000808947 */ /* 0x000fea0003800000 */
[----:B------:R-:W-:-:S13]  /*2b90*/  ISETP.GT.AND P0, PT, R11, 0xfe, PT ;  /* 0x000000fe0b00780c */ /* 0x000fda0003f04270 */
[----:B------:R-:W-:Y:S05]  /*2ba0*/  @P0 BRA `(.L_x_23) ;  /* 0x00000000006c0947 */ /* 0x000fea0003800000 */
[----:B------:R-:W-:-:S13]  /*2bb0*/  ISETP.GE.AND P0, PT, R11, 0x1, PT ;  /* 0x000000010b00780c */ /* 0x000fda0003f06270 */
[----:B------:R-:W-:Y:S05]  /*2bc0*/  @P0 BRA `(.L_x_24) ;  /* 0x0000000000740947 */ /* 0x000fea0003800000 */
[----:B------:R-:W-:Y:S02]  /*2bd0*/  ISETP.GE.AND P0, PT, R11, -0x18, PT ;  /* 0xffffffe80b00780c */ /* 0x000fe40003f06270 */
[----:B------:R-:W-:-:S11]  /*2be0*/  LOP3.LUT R4, R4, 0x80000000, RZ, 0xc0, !PT ;  /* 0x8000000004047812 */ /* 0x000fd600078ec0ff */
[----:B------:R-:W-:Y:S05]  /*2bf0*/  @!P0 BRA `(.L_x_24) ;  /* 0x0000000000688947 */ /* 0x000fea0003800000 */
[CCC-:B------:R-:W-:Y:S01]  /*2c00*/  FFMA.RZ R5, R14.reuse, R10.reuse, R9.reuse ;  /* 0x0000000a0e057223 */ /* 0x1c0fe2000000c009 */
[CCC-:B------:R-:W-:Y:S01]  /*2c10*/  FFMA.RM R8, R14.reuse, R10.reuse, R9.reuse ;  /* 0x0000000a0e087223 */ /* 0x1c0fe20000004009 */
[C---:B------:R-:W-:Y:S02]  /*2c20*/  ISETP.NE.AND P2, PT, R11.reuse, RZ, PT ;  /* 0x000000ff0b00720c */ /* 0x040fe40003f45270 */
[----:B------:R-:W-:Y:S02]  /*2c30*/  ISETP.NE.AND P1, PT, R11, RZ, PT ;  /* 0x000000ff0b00720c */ /* 0x000fe40003f25270 */
[----:B------:R-:W-:Y:S01]  /*2c40*/  LOP3.LUT R7, R5, 0x7fffff, RZ, 0xc0, !PT ;  /* 0x007fffff05077812 */ /* 0x000fe200078ec0ff */
[----:B------:R-:W-:Y:S01]  /*2c50*/  FFMA.RP R5, R14, R10, R9 ;  /* 0x0000000a0e057223 */ /* 0x000fe20000008009 */
[----:B------:R-:W-:Y:S02]  /*2c60*/  IADD3 R10, PT, PT, R11, 0x20, RZ ;  /* 0x000000200b0a7810 */ /* 0x000fe40007ffe0ff */
[----:B------:R-:W-:-:S02]  /*2c70*/  LOP3.LUT R7, R7, 0x800000, RZ, 0xfc, !PT ;  /* 0x0080000007077812 */ /* 0x000fc400078efcff */
[----:B------:R-:W-:Y:S02]  /*2c80*/  IADD3 R9, PT, PT, -R11, RZ, RZ ;  /* 0x000000ff0b097210 */ /* 0x000fe40007ffe1ff */
[----:B------:R-:W-:Y:S02]  /*2c90*/  SHF.L.U32 R10, R7, R10, RZ ;  /* 0x0000000a070a7219 */ /* 0x000fe400000006ff */
[----:B------:R-:W-:Y:S02]  /*2ca0*/  FSETP.NEU.FTZ.AND P0, PT, R5, R8, PT ;  /* 0x000000080500720b */ /* 0x000fe40003f1d000 */
[----:B------:R-:W-:Y:S02]  /*2cb0*/  SEL R8, R9, RZ, P2 ;  /* 0x000000ff09087207 */ /* 0x000fe40001000000 */
[----:B------:R-:W-:Y:S02]  /*2cc0*/  ISETP.NE.AND P1, PT, R10, RZ, P1 ;  /* 0x000000ff0a00720c */ /* 0x000fe40000f25270 */
[----:B------:R-:W-:-:S02]  /*2cd0*/  SHF.R.U32.HI R8, RZ, R8, R7 ;  /* 0x00000008ff087219 */ /* 0x000fc40000011607 */
[----:B------:R-:W-:Y:S02]  /*2ce0*/  PLOP3.LUT P0, PT, P0, P1, PT, 0xf8, 0x8f ;  /* 0x00000000008f781c */ /* 0x000fe40000703f70 */
[----:B------:R-:W-:Y:S02]  /*2cf0*/  SHF.R.U32.HI R10, RZ, 0x1, R8 ;  /* 0x00000001ff0a7819 */ /* 0x000fe40000011608 */
[----:B------:R-:W-:-:S04]  /*2d00*/  SEL R5, RZ, 0x1, !P0 ;  /* 0x00000001ff057807 */ /* 0x000fc80004000000 */
[----:B------:R-:W-:-:S04]  /*2d10*/  LOP3.LUT R5, R5, 0x1, R10, 0xf8, !PT ;  /* 0x0000000105057812 */ /* 0x000fc800078ef80a */
[----:B------:R-:W-:-:S04]  /*2d20*/  LOP3.LUT R5, R5, R8, RZ, 0xc0, !PT ;  /* 0x0000000805057212 */ /* 0x000fc800078ec0ff */
[----:B------:R-:W-:-:S04]  /*2d30*/  IADD3 R5, PT, PT, R10, R5, RZ ;  /* 0x000000050a057210 */ /* 0x000fc80007ffe0ff */
[----:B------:R-:W-:Y:S01]  /*2d40*/  LOP3.LUT R4, R5, R4, RZ, 0xfc, !PT ;  /* 0x0000000405047212 */ /* 0x000fe200078efcff */
[----:B------:R-:W-:Y:S06]  /*2d50*/  BRA `(.L_x_24) ;  /* 0x0000000000107947 */ /* 0x000fec0003800000 */
.L_x_23:
[----:B------:R-:W-:-:S04]  /*2d60*/  LOP3.LUT R4, R4, 0x80000000, RZ, 0xc0, !PT ;  /* 0x8000000004047812 */ /* 0x000fc800078ec0ff */
[----:B------:R-:W-:Y:S01]  /*2d70*/  LOP3.LUT R4, R4, 0x7f800000, RZ, 0xfc, !PT ;  /* 0x7f80000004047812 */ /* 0x000fe200078efcff */
[----:B------:R-:W-:Y:S06]  /*2d80*/  BRA `(.L_x_24) ;  /* 0x0000000000047947 */ /* 0x000fec0003800000 */
.L_x_22:
[----:B------:R-:W-:-:S07]  /*2d90*/  LEA R4, R8, R4, 0x17 ;  /* 0x0000000408047211 */ /* 0x000fce00078eb8ff */
.L_x_24:
[----:B------:R-:W-:Y:S05]  /*2da0*/  BSYNC.RECONVERGENT B2 ;  /* 0x0000000000027941 */ /* 0x000fea0003800200 */
.L_x_21:
[----:B------:R-:W-:Y:S05]  /*2db0*/  BRA `(.L_x_25) ;  /* 0x0000000000207947 */ /* 0x000fea0003800000 */
.L_x_20:
[----:B------:R-:W-:-:S04]  /*2dc0*/  LOP3.LUT R4, R5, 0x80000000, R4, 0x48, !PT ;  /* 0x8000000005047812 */ /* 0x000fc800078e4804 */
[----:B------:R-:W-:Y:S01]  /*2dd0*/  LOP3.LUT R4, R4, 0x7f800000, RZ, 0xfc, !PT ;  /* 0x7f80000004047812 */ /* 0x000fe200078efcff */
[----:B------:R-:W-:Y:S06]  /*2de0*/  BRA `(.L_x_25) ;  /* 0x0000000000147947 */ /* 0x000fec0003800000 */
.L_x_19:
[----:B------:R-:W-:Y:S01]  /*2df0*/  LOP3.LUT R4, R5, 0x80000000, R4, 0x48, !PT ;  /* 0x8000000005047812 */ /* 0x000fe200078e4804 */
[----:B------:R-:W-:Y:S06]  /*2e00*/  BRA `(.L_x_25) ;  /* 0x00000000000c7947 */ /* 0x000fec0003800000 */
.L_x_18:
[----:B------:R-:W0:Y:S01]  /*2e10*/  MUFU.RSQ R4, -QNAN ;  /* 0xffc0000000047908 */ /* 0x000e220000001400 */
[----:B------:R-:W-:Y:S05]  /*2e20*/  BRA `(.L_x_25) ;  /* 0x0000000000047947 */ /* 0x000fea0003800000 */
.L_x_17:
[----:B------:R-:W-:-:S07]  /*2e30*/  FADD.FTZ R4, R4, R5 ;  /* 0x0000000504047221 */ /* 0x000fce0000010000 */
.L_x_25:
[----:B------:R-:W-:Y:S05]  /*2e40*/  BSYNC.RECONVERGENT B1 ;  /* 0x0000000000017941 */ /* 0x000fea0003800200 */
.L_x_15:
[----:B------:R-:W-:-:S04]  /*2e50*/  HFMA2 R7, -RZ, RZ, 0, 0 ;  /* 0x00000000ff077431 */ /* 0x000fc800000001ff */
[----:B0-----:R-:W-:Y:S05]  /*2e60*/  RET.REL.NODEC R6 `(_Z7pearsonjjjjPfS_) ;  /* 0xffffffd006647950 */ /* 0x001fea0003c3ffff */
.L_x_26:
[----:B------:R-:W-:-:S00]  /*2e70*/  BRA `(.L_x_26) ;  /* 0xfffffffc00fc7947 */ /* 0x000fc0000383ffff */
[----:B------:R-:W-:-:S00]  /*2e80*/  NOP ;  /* 0x0000000000007918 */ /* 0x000fc00000000000 */
[----:B------:R-:W-:-:S00]  /*2e90*/  NOP ;  /* 0x0000000000007918 */ /* 0x000fc00000000000 */
[----:B------:R-:W-:-:S00]  /*2ea0*/  NOP ;  /* 0x0000000000007918 */ /* 0x000fc00000000000 */
[----:B------:R-:W-:-:S00]  /*2eb0*/  NOP ;  /* 0x0000000000007918 */ /* 0x000fc00000000000 */
[----:B------:R-:W-:-:S00]  /*2ec0*/  NOP ;  /* 0x0000000000007918 */ /* 0x000fc00000000000 */
[----:B------:R-:W-:-:S00]  /*2ed0*/  NOP ;  /* 0x0000000000007918 */ /* 0x000fc00000000000 */
[----:B------:R-:W-:-:S00]  /*2ee0*/  NOP ;  /* 0x0000000000007918 */ /* 0x000fc00000000000 */
[----:B------:R-:W-:-:S00]  /*2ef0*/  NOP ;  /* 0x0000000000007918 */ /* 0x000fc00000000000 */
.L_x_28:


//--------------------- .nv.shared.reserved.0     --------------------------
	.section	.nv.shared.reserved.0,"aw",@nobits
	.weak		__nv_reservedSMEM_offset_0_alias
	.size		__nv_reservedSMEM_offset_0_alias, 0, 64
	.other		__nv_reservedSMEM_offset_0_alias,@"STO_CUDA_RESERVED_SHARED STV_DEFAULT"
__nv_reservedSMEM_offset_0_alias:
	.zero		0
	.zero		64


//--------------------- .nv.constant0._Z7pearsonjjjjPfS_ --------------------------
	.section	.nv.constant0._Z7pearsonjjjjPfS_,"a",@progbits
	.sectionflags	@""
	.align	4
.nv.constant0._Z7pearsonjjjjPfS_:
	.zero		928


//--------------------- SYMBOLS --------------------------

	.type		.nv.reservedSmem.offset0,@object
	.size		.nv.reservedSmem.offset0,0x4
